// auto-generated by cutlass_sweep.conv — config: {"arch": "sm_90", "cluster_m": 1, "cluster_n": 1, "conv_kind": "fprop", "dtype": "e4m3", "ndim": 2, "tile_k": 64, "tile_m": 128, "tile_n": 128}
#include "cutlass/cutlass.h"
#include "cute/tensor.hpp"
#include "cutlass/kernel_hardware_info.hpp"
#include "cutlass/conv/convolution.h"
#include "cutlass/conv/dispatch_policy.hpp"
#include "cutlass/conv/collective/collective_builder.hpp"
#include "cutlass/conv/kernel/conv_universal.hpp"
#include "cutlass/conv/device/conv_universal_adapter.hpp"
#include "cutlass/epilogue/collective/collective_builder.hpp"

using namespace cute;
using Elem = cutlass::float_e4m3_t;
using Acc  = float;
using LayoutAB = cutlass::layout::TensorNHWC;
using LayoutC  = cutlass::layout::TensorNHWC;
constexpr auto ConvOp = cutlass::conv::Operator::kFprop;
using TileShape    = Shape<_128, _128, Shape<_64>>;
using ClusterShape = Shape<_1, _1, _1>;

using CollectiveEpilogue = typename cutlass::epilogue::collective::CollectiveBuilder<
    cutlass::arch::Sm90, cutlass::arch::OpClassTensorOp,
    TileShape, ClusterShape,
    cutlass::epilogue::collective::EpilogueTileAuto,
    Acc, Acc,
    Elem, LayoutC, 128 / cutlass::sizeof_bits<Elem>::value,
    Elem, LayoutC, 128 / cutlass::sizeof_bits<Elem>::value,
    cutlass::epilogue::collective::EpilogueScheduleAuto
  >::CollectiveOp;

using CollectiveMainloop = typename cutlass::conv::collective::CollectiveBuilder<
    cutlass::arch::Sm90, cutlass::arch::OpClassTensorOp, ConvOp,
    Elem, LayoutAB, 128 / cutlass::sizeof_bits<Elem>::value,
    Elem, LayoutAB, 128 / cutlass::sizeof_bits<Elem>::value,
    Acc,
    TileShape, ClusterShape,
    cutlass::conv::collective::StageCountAutoCarveout<
        static_cast<int>(sizeof(typename CollectiveEpilogue::SharedStorage))>,
    cutlass::conv::collective::KernelScheduleAuto
  >::CollectiveOp;

using ProblemShape = cutlass::conv::ConvProblemShape<
    ConvOp, CollectiveMainloop::DispatchPolicy::NumSpatialDimensions>;
using ConvKernel = cutlass::conv::kernel::ConvUniversal<
    ProblemShape, CollectiveMainloop, CollectiveEpilogue>;
using Conv = cutlass::conv::device::ConvUniversalAdapter<ConvKernel>;

auto* _anchor = &cutlass::device_kernel<ConvKernel>;


// ===== COMPILED SASS (sm_90a) =====

	.target	sm_90a

	.elftype	@"ET_EXEC"


//--------------------- .note.nv.tkinfo           --------------------------
	.section	.note.nv.tkinfo,"",@"SHT_NOTE"
	.sectionflags	@"SHF_NOTE_NV_TKINFO"
	.tkinfo
        /*0018*/ 	.word	0x00000002
        /*0030*/ 	.string	""
        /*0030*/ 	.string	"ptxas"
        /*0030*/ 	.string	"Cuda compilation tools, release 13.0, V13.0.88"
        /*0030*/ 	.string	"Build cuda_13.0.r13.0/compiler.36424714_0"
        /*0030*/ 	.string	"-arch sm_90a -m 64 "



//--------------------- .note.nv.cuinfo           --------------------------
	.section	.note.nv.cuinfo,"",@"SHT_NOTE"
	.sectionflags	@"SHF_NOTE_NV_CUINFO"
        /*0018*/ 	.short	0x0002
        /*001a*/ 	.short	0x005a
        /*001c*/ 	.short	0x0082
	.zero		2


//--------------------- .nv.info                  --------------------------
	.section	.nv.info,"",@"SHT_CUDA_INFO"
	.align	4


	//----- nvinfo : EIATTR_REGCOUNT
	.align		4
        /*0000*/ 	.byte	0x04, 0x2f
        /*0002*/ 	.short	(.L_12 - .L_11)
	.align		4
.L_11:
        /*0004*/ 	.word	index@(_ZN7cutlass13device_kernelINS_4conv6kernel13ConvUniversalINS1_16ConvProblemShapeILNS1_8OperatorE0ELi2EEENS1_10collective14CollectiveConvINS1_46MainloopSm90TmaGmmaWarpSpecializedImplicitGemmILS5_0ELi14ELi2EN4cute5tupleIJNSA_1CILi1EEESD_SD_EEENS1_36KernelImplicitTmaWarpSpecializedSm90ELi1EEENSB_IJNSC_ILi128EEESH_NSB_IJNSC_ILi64EEEEEEEEENS_12float_e4m3_tESL_NSA_8TiledMMAINSA_8MMA_AtomIJNSA_4SM904GMMA31MMA_64x128x32_F32E4M3E4M3_SS_TNILNSP_7ScaleInE1ELSR_1EEEEEENSA_6LayoutISE_NSB_IJNSC_ILi0EEESV_SV_EEEEENSB_IJNSA_10UnderscoreESY_SY_EEEEENS7_6detail26Sm90ImplicitGemmTileTraitsINSA_20SM90_TMA_LOAD_IM2COLENSA_14ComposedLayoutINSA_7SwizzleILi2ELi4ELi3EEENSA_18smem_ptr_flag_bitsILi8EEENSU_INSB_IJNSB_IJNSC_ILi8EEENSC_ILi16EEEEEENSB_IJSI_SD_EEENSB_IJSD_NSC_ILi14EEEEEEEEENSB_IJNSB_IJSI_NSC_ILi512EEEEEENSB_IJSD_SV_EEENSB_IJSV_NSC_ILi8192EEEEEEEEEEEEEvEENS12_INSA_13SM90_TMA_LOADES1N_vEEEENS_8epilogue10collective6detail29Sm90TmaWarpSpecializedAdapterINS1T_15DefaultEpilogueISL_NSB_IJNSB_IJlllEEESD_SV_EEES1Y_NS1S_6thread17LinearCombinationISL_Li1EffLNS1Z_9ScaleType4KindE0ELNS_15FloatRoundStyleE2ESL_EENS_4gemm15EpilogueDefaultEEEEEvvEEEEvNT_6ParamsE)
        /*0008*/ 	.word	0x0000009a


	//----- nvinfo : EIATTR_FRAME_SIZE
	.align		4
.L_12:
        /*000c*/ 	.byte	0x04, 0x11
        /*000e*/ 	.short	(.L_14 - .L_13)
	.align		4
.L_13:
        /*0010*/ 	.word	index@(_ZN7cutlass13device_kernelINS_4conv6kernel13ConvUniversalINS1_16ConvProblemShapeILNS1_8OperatorE0ELi2EEENS1_10collective14CollectiveConvINS1_46MainloopSm90TmaGmmaWarpSpecializedImplicitGemmILS5_0ELi14ELi2EN4cute5tupleIJNSA_1CILi1EEESD_SD_EEENS1_36KernelImplicitTmaWarpSpecializedSm90ELi1EEENSB_IJNSC_ILi128EEESH_NSB_IJNSC_ILi64EEEEEEEEENS_12float_e4m3_tESL_NSA_8TiledMMAINSA_8MMA_AtomIJNSA_4SM904GMMA31MMA_64x128x32_F32E4M3E4M3_SS_TNILNSP_7ScaleInE1ELSR_1EEEEEENSA_6LayoutISE_NSB_IJNSC_ILi0EEESV_SV_EEEEENSB_IJNSA_10UnderscoreESY_SY_EEEEENS7_6detail26Sm90ImplicitGemmTileTraitsINSA_20SM90_TMA_LOAD_IM2COLENSA_14ComposedLayoutINSA_7SwizzleILi2ELi4ELi3EEENSA_18smem_ptr_flag_bitsILi8EEENSU_INSB_IJNSB_IJNSC_ILi8EEENSC_ILi16EEEEEENSB_IJSI_SD_EEENSB_IJSD_NSC_ILi14EEEEEEEEENSB_IJNSB_IJSI_NSC_ILi512EEEEEENSB_IJSD_SV_EEENSB_IJSV_NSC_ILi8192EEEEEEEEEEEEEvEENS12_INSA_13SM90_TMA_LOADES1N_vEEEENS_8epilogue10collective6detail29Sm90TmaWarpSpecializedAdapterINS1T_15DefaultEpilogueISL_NSB_IJNSB_IJlllEEESD_SV_EEES1Y_NS1S_6thread17LinearCombinationISL_Li1EffLNS1Z_9ScaleType4KindE0ELNS_15FloatRoundStyleE2ESL_EENS_4gemm15EpilogueDefaultEEEEEvvEEEEvNT_6ParamsE)
        /*0014*/ 	.word	0x00000000


	//----- nvinfo : EIATTR_MIN_STACK_SIZE
	.align		4
.L_14:
        /*0018*/ 	.byte	0x04, 0x12
        /*001a*/ 	.short	(.L_16 - .L_15)
	.align		4
.L_15:
        /*001c*/ 	.word	index@(_ZN7cutlass13device_kernelINS_4conv6kernel13ConvUniversalINS1_16ConvProblemShapeILNS1_8OperatorE0ELi2EEENS1_10collective14CollectiveConvINS1_46MainloopSm90TmaGmmaWarpSpecializedImplicitGemmILS5_0ELi14ELi2EN4cute5tupleIJNSA_1CILi1EEESD_SD_EEENS1_36KernelImplicitTmaWarpSpecializedSm90ELi1EEENSB_IJNSC_ILi128EEESH_NSB_IJNSC_ILi64EEEEEEEEENS_12float_e4m3_tESL_NSA_8TiledMMAINSA_8MMA_AtomIJNSA_4SM904GMMA31MMA_64x128x32_F32E4M3E4M3_SS_TNILNSP_7ScaleInE1ELSR_1EEEEEENSA_6LayoutISE_NSB_IJNSC_ILi0EEESV_SV_EEEEENSB_IJNSA_10UnderscoreESY_SY_EEEEENS7_6detail26Sm90ImplicitGemmTileTraitsINSA_20SM90_TMA_LOAD_IM2COLENSA_14ComposedLayoutINSA_7SwizzleILi2ELi4ELi3EEENSA_18smem_ptr_flag_bitsILi8EEENSU_INSB_IJNSB_IJNSC_ILi8EEENSC_ILi16EEEEEENSB_IJSI_SD_EEENSB_IJSD_NSC_ILi14EEEEEEEEENSB_IJNSB_IJSI_NSC_ILi512EEEEEENSB_IJSD_SV_EEENSB_IJSV_NSC_ILi8192EEEEEEEEEEEEEvEENS12_INSA_13SM90_TMA_LOADES1N_vEEEENS_8epilogue10collective6detail29Sm90TmaWarpSpecializedAdapterINS1T_15DefaultEpilogueISL_NSB_IJNSB_IJlllEEESD_SV_EEES1Y_NS1S_6thread17LinearCombinationISL_Li1EffLNS1Z_9ScaleType4KindE0ELNS_15FloatRoundStyleE2ESL_EENS_4gemm15EpilogueDefaultEEEEEvvEEEEvNT_6ParamsE)
        /*0020*/ 	.word	0x00000000
.L_16:


//--------------------- .nv.compat                --------------------------
	.section	.nv.compat,"",@"SHT_CUDA_COMPAT_INFO"
	.align	4
        /*0000*/ 	.byte	0x02, 0x09, 0x01, 0x00, 0x02, 0x02, 0x04, 0x00, 0x02, 0x05, 0x05, 0x00, 0x03, 0x07, 0x01, 0x01
        /*0010*/ 	.byte	0x02, 0x03, 0x01, 0x00, 0x02, 0x06, 0x01, 0x00, 0x04, 0x0b, 0x08, 0x00, 0x00, 0x00, 0x00, 0x00
        /*0020*/ 	.byte	0x00, 0x00, 0x00, 0x00


//--------------------- .nv.info._ZN7cutlass13device_kernelINS_4conv6kernel13ConvUniversalINS1_16ConvProblemShapeILNS1_8OperatorE0ELi2EEENS1_10collective14CollectiveConvINS1_46MainloopSm90TmaGmmaWarpSpecializedImplicitGemmILS5_0ELi14ELi2EN4cute5tupleIJNSA_1CILi1EEESD_SD_EEENS1_36KernelImplicitTmaWarpSpecializedSm90ELi1EEENSB_IJNSC_ILi128EEESH_NSB_IJNSC_ILi64EEEEEEEEENS_12float_e4m3_tESL_NSA_8TiledMMAINSA_8MMA_AtomIJNSA_4SM904GMMA31MMA_64x128x32_F32E4M3E4M3_SS_TNILNSP_7ScaleInE1ELSR_1EEEEEENSA_6LayoutISE_NSB_IJNSC_ILi0EEESV_SV_EEEEENSB_IJNSA_10UnderscoreESY_SY_EEEEENS7_6detail26Sm90ImplicitGemmTileTraitsINSA_20SM90_TMA_LOAD_IM2COLENSA_14ComposedLayoutINSA_7SwizzleILi2ELi4ELi3EEENSA_18smem_ptr_flag_bitsILi8EEENSU_INSB_IJNSB_IJNSC_ILi8EEENSC_ILi16EEEEEENSB_IJSI_SD_EEENSB_IJSD_NSC_ILi14EEEEEEEEENSB_IJNSB_IJSI_NSC_ILi512EEEEEENSB_IJSD_SV_EEENSB_IJSV_NSC_ILi8192EEEEEEEEEEEEEvEENS12_INSA_13SM90_TMA_LOADES1N_vEEEENS_8epilogue10collective6detail29Sm90TmaWarpSpecializedAdapterINS1T_15DefaultEpilogueISL_NSB_IJNSB_IJlllEEESD_SV_EEES1Y_NS1S_6thread17LinearCombinationISL_Li1EffLNS1Z_9ScaleType4KindE0ELNS_15FloatRoundStyleE2ESL_EENS_4gemm15EpilogueDefaultEEEEEvvEEEEvNT_6ParamsE --------------------------
	.section	.nv.info._ZN7cutlass13device_kernelINS_4conv6kernel13ConvUniversalINS1_16ConvProblemShapeILNS1_8OperatorE0ELi2EEENS1_10collective14CollectiveConvINS1_46MainloopSm90TmaGmmaWarpSpecializedImplicitGemmILS5_0ELi14ELi2EN4cute5tupleIJNSA_1CILi1EEESD_SD_EEENS1_36KernelImplicitTmaWarpSpecializedSm90ELi1EEENSB_IJNSC_ILi128EEESH_NSB_IJNSC_ILi64EEEEEEEEENS_12float_e4m3_tESL_NSA_8TiledMMAINSA_8MMA_AtomIJNSA_4SM904GMMA31MMA_64x128x32_F32E4M3E4M3_SS_TNILNSP_7ScaleInE1ELSR_1EEEEEENSA_6LayoutISE_NSB_IJNSC_ILi0EEESV_SV_EEEEENSB_IJNSA_10UnderscoreESY_SY_EEEEENS7_6detail26Sm90ImplicitGemmTileTraitsINSA_20SM90_TMA_LOAD_IM2COLENSA_14ComposedLayoutINSA_7SwizzleILi2ELi4ELi3EEENSA_18smem_ptr_flag_bitsILi8EEENSU_INSB_IJNSB_IJNSC_ILi8EEENSC_ILi16EEEEEENSB_IJSI_SD_EEENSB_IJSD_NSC_ILi14EEEEEEEEENSB_IJNSB_IJSI_NSC_ILi512EEEEEENSB_IJSD_SV_EEENSB_IJSV_NSC_ILi8192EEEEEEEEEEEEEvEENS12_INSA_13SM90_TMA_LOADES1N_vEEEENS_8epilogue10collective6detail29Sm90TmaWarpSpecializedAdapterINS1T_15DefaultEpilogueISL_NSB_IJNSB_IJlllEEESD_SV_EEES1Y_NS1S_6thread17LinearCombinationISL_Li1EffLNS1Z_9ScaleType4KindE0ELNS_15FloatRoundStyleE2ESL_EENS_4gemm15EpilogueDefaultEEEEEvvEEEEvNT_6ParamsE,"",@"SHT_CUDA_INFO"
	.sectionflags	@""
	.align	4


	//----- nvinfo : EIATTR_CUDA_API_VERSION
	.align		4
        /*0000*/ 	.byte	0x04, 0x37
        /*0002*/ 	.short	(.L_18 - .L_17)
.L_17:
        /*0004*/ 	.word	0x00000082


	//----- nvinfo : EIATTR_KPARAM_INFO
	.align		4
.L_18:
        /*0008*/ 	.byte	0x04, 0x17
        /*000a*/ 	.short	(.L_20 - .L_19)
.L_19:
        /*000c*/ 	.word	0x00000000
        /*0010*/ 	.short	0x0000
        /*0012*/ 	.short	0x0070
        /*0014*/ 	.byte	0x00, 0xf0, 0x01, 0x0e


	//----- nvinfo : EIATTR_SPARSE_MMA_MASK
	.align		4
.L_20:
        /*0018*/ 	.byte	0x03, 0x50
        /*001a*/ 	.short	0x0000


	//----- nvinfo : EIATTR_MAXREG_COUNT
	.align		4
        /*001c*/ 	.byte	0x03, 0x1b
        /*001e*/ 	.short	0x00ff


	//----- nvinfo : EIATTR_NUM_BARRIERS
	.align		4
        /*0020*/ 	.byte	0x02, 0x4c
        /*0022*/ 	.byte	0x01
	.zero		1


	//----- nvinfo : EIATTR_MERCURY_ISA_VERSION
	.align		4
        /*0024*/ 	.byte	0x03, 0x5f
        /*0026*/ 	.short	0x0101


	//----- nvinfo : EIATTR_COOP_GROUP_MASK_REGIDS
	.align		4
        /*0028*/ 	.byte	0x04, 0x29
        /*002a*/ 	.short	(.L_22 - .L_21)


	//   ....[0]....
.L_21:
        /*002c*/ 	.word	0xffffffff


	//   ....[1]....
        /*0030*/ 	.word	0xffffffff


	//   ....[2]....
        /*0034*/ 	.word	0xffffffff


	//----- nvinfo : EIATTR_COOP_GROUP_INSTR_OFFSETS
	.align		4
.L_22:
        /*0038*/ 	.byte	0x04, 0x28
        /*003a*/ 	.short	(.L_24 - .L_23)


	//   ....[0]....
.L_23:
        /*003c*/ 	.word	0x00000060


	//   ....[1]....
        /*0040*/ 	.word	0x00000070


	//   ....[2]....
        /*0044*/ 	.word	0x00000130


	//----- nvinfo : EIATTR_MBARRIER_INSTR_OFFSETS
	.align		4
.L_24:
        /*0048*/ 	.byte	0x04, 0x39
        /*004a*/ 	.short	(.L_26 - .L_25)


	//   ....[0]....
.L_25:
        /*004c*/ 	.word	0x00000270
        /*0050*/ 	.word	0x000000ff
        /*0054*/ 	.word	0x00038000
        /*0058*/ 	.short	0x0100
        /*005a*/ 	.byte	0x08
	.zero		1


	//   ....[1]....
        /*005c*/ 	.word	0x00000280
        /*0060*/ 	.word	0x000000ff
        /*0064*/ 	.word	0x00038070
        /*0068*/ 	.short	0x0100
        /*006a*/ 	.byte	0x08
	.zero		1


	//   ....[2]....
        /*006c*/ 	.word	0x00000290
        /*0070*/ 	.word	0x000000ff
        /*0074*/ 	.word	0x00038008
        /*0078*/ 	.short	0x0100
        /*007a*/ 	.byte	0x08
	.zero		1


	//   ....[3]....
        /*007c*/ 	.word	0x000002a0
        /*0080*/ 	.word	0x000000ff
        /*0084*/ 	.word	0x00038078
        /*0088*/ 	.short	0x0100
        /*008a*/ 	.byte	0x08
	.zero		1


	//   ....[4]....
        /*008c*/ 	.word	0x000002b0
        /*0090*/ 	.word	0x000000ff
        /*0094*/ 	.word	0x00038010
        /*0098*/ 	.short	0x0100
        /*009a*/ 	.byte	0x08
	.zero		1


	//   ....[5]....
        /*009c*/ 	.word	0x000002c0
        /*00a0*/ 	.word	0x000000ff
        /*00a4*/ 	.word	0x00038080
        /*00a8*/ 	.short	0x0100
        /*00aa*/ 	.byte	0x08
	.zero		1


	//   ....[6]....
        /*00ac*/ 	.word	0x000002d0
        /*00b0*/ 	.word	0x000000ff
        /*00b4*/ 	.word	0x00038018
        /*00b8*/ 	.short	0x0100
        /*00ba*/ 	.byte	0x08
	.zero		1


	//   ....[7]....
        /*00bc*/ 	.word	0x000002e0
        /*00c0*/ 	.word	0x000000ff
        /*00c4*/ 	.word	0x00038088
        /*00c8*/ 	.short	0x0100
        /*00ca*/ 	.byte	0x08
	.zero		1


	//   ....[8]....
        /*00cc*/ 	.word	0x000002f0
        /*00d0*/ 	.word	0x000000ff
        /*00d4*/ 	.word	0x00038020
        /*00d8*/ 	.short	0x0100
        /*00da*/ 	.byte	0x08
	.zero		1


	//   ....[9]....
        /*00dc*/ 	.word	0x00000300
        /*00e0*/ 	.word	0x000000ff
        /*00e4*/ 	.word	0x00038090
        /*00e8*/ 	.short	0x0100
        /*00ea*/ 	.byte	0x08
	.zero		1


	//   ....[10]....
        /*00ec*/ 	.word	0x00000310
        /*00f0*/ 	.word	0x000000ff
        /*00f4*/ 	.word	0x00038028
        /*00f8*/ 	.short	0x0100
        /*00fa*/ 	.byte	0x08
	.zero		1


	//   ....[11]....
        /*00fc*/ 	.word	0x00000320
        /*0100*/ 	.word	0x000000ff
        /*0104*/ 	.word	0x00038098
        /*0108*/ 	.short	0x0100
        /*010a*/ 	.byte	0x08
	.zero		1


	//   ....[12]....
        /*010c*/ 	.word	0x00000330
        /*0110*/ 	.word	0x000000ff
        /*0114*/ 	.word	0x00038030
        /*0118*/ 	.short	0x0100
        /*011a*/ 	.byte	0x08
	.zero		1


	//   ....[13]....
        /*011c*/ 	.word	0x00000340
        /*0120*/ 	.word	0x000000ff
        /*0124*/ 	.word	0x000380a0
        /*0128*/ 	.short	0x0100
        /*012a*/ 	.byte	0x08
	.zero		1


	//   ....[14]....
        /*012c*/ 	.word	0x00000350
        /*0130*/ 	.word	0x000000ff
        /*0134*/ 	.word	0x00038038
        /*0138*/ 	.short	0x0100
        /*013a*/ 	.byte	0x08
	.zero		1


	//   ....[15]....
        /*013c*/ 	.word	0x00000360
        /*0140*/ 	.word	0x000000ff
        /*0144*/ 	.word	0x000380a8
        /*0148*/ 	.short	0x0100
        /*014a*/ 	.byte	0x08
	.zero		1


	//   ....[16]....
        /*014c*/ 	.word	0x00000370
        /*0150*/ 	.word	0x000000ff
        /*0154*/ 	.word	0x00038040
        /*0158*/ 	.short	0x0100
        /*015a*/ 	.byte	0x08
	.zero		1


	//   ....[17]....
        /*015c*/ 	.word	0x00000380
        /*0160*/ 	.word	0x000000ff
        /*0164*/ 	.word	0x000380b0
        /*0168*/ 	.short	0x0100
        /*016a*/ 	.byte	0x08
	.zero		1


	//   ....[18]....
        /*016c*/ 	.word	0x00000390
        /*0170*/ 	.word	0x000000ff
        /*0174*/ 	.word	0x00038048
        /*0178*/ 	.short	0x0100
        /*017a*/ 	.byte	0x08
	.zero		1


	//   ....[19]....
        /*017c*/ 	.word	0x000003a0
        /*0180*/ 	.word	0x000000ff
        /*0184*/ 	.word	0x000380b8
        /*0188*/ 	.short	0x0100
        /*018a*/ 	.byte	0x08
	.zero		1


	//   ....[20]....
        /*018c*/ 	.word	0x000003b0
        /*0190*/ 	.word	0x000000ff
        /*0194*/ 	.word	0x00038050
        /*0198*/ 	.short	0x0100
        /*019a*/ 	.byte	0x08
	.zero		1


	//   ....[21]....
        /*019c*/ 	.word	0x000003c0
        /*01a0*/ 	.word	0x000000ff
        /*01a4*/ 	.word	0x000380c0
        /*01a8*/ 	.short	0x0100
        /*01aa*/ 	.byte	0x08
	.zero		1


	//   ....[22]....
        /*01ac*/ 	.word	0x000003d0
        /*01b0*/ 	.word	0x000000ff
        /*01b4*/ 	.word	0x00038058
        /*01b8*/ 	.short	0x0100
        /*01ba*/ 	.byte	0x08
	.zero		1


	//   ....[23]....
        /*01bc*/ 	.word	0x000003e0
        /*01c0*/ 	.word	0x000000ff
        /*01c4*/ 	.word	0x000380c8
        /*01c8*/ 	.short	0x0100
        /*01ca*/ 	.byte	0x08
	.zero		1


	//   ....[24]....
        /*01cc*/ 	.word	0x000003f0
        /*01d0*/ 	.word	0x000000ff
        /*01d4*/ 	.word	0x00038060
        /*01d8*/ 	.short	0x0100
        /*01da*/ 	.byte	0x08
	.zero		1


	//   ....[25]....
        /*01dc*/ 	.word	0x00000400
        /*01e0*/ 	.word	0x000000ff
        /*01e4*/ 	.word	0x000380d0
        /*01e8*/ 	.short	0x0100
        /*01ea*/ 	.byte	0x08
	.zero		1


	//   ....[26]....
        /*01ec*/ 	.word	0x00000410
        /*01f0*/ 	.word	0x000000ff
        /*01f4*/ 	.word	0x00038068
        /*01f8*/ 	.short	0x0100
        /*01fa*/ 	.byte	0x08
	.zero		1


	//   ....[27]....
        /*01fc*/ 	.word	0x00000420
        /*0200*/ 	.word	0x000000ff
        /*0204*/ 	.word	0x000380d8
        /*0208*/ 	.short	0x0100
        /*020a*/ 	.byte	0x08
	.zero		1


	//   ....[28]....
        /*020c*/ 	.word	0x00000cd0
        /*0210*/ 	.word	0x00000006
        /*0214*/ 	.word	0x00038000
        /*0218*/ 	.short	0x010a
        /*021a*/ 	.byte	0x3f
	.zero		1


	//   ....[29]....
        /*021c*/ 	.word	0x00001030
        /*0220*/ 	.word	0x00000008
        /*0224*/ 	.word	0x00038000
        /*0228*/ 	.short	0x010a
        /*022a*/ 	.byte	0x3f
	.zero		1


	//   ....[30]....
        /*022c*/ 	.word	0x00001210
        /*0230*/ 	.word	0x000000ff
        /*0234*/ 	.word	0x00000000
        /*0238*/ 	.short	0x0101
        /*023a*/ 	.byte	0x06
	.zero		1


	//   ....[31]....
        /*023c*/ 	.word	0x00001410
        /*0240*/ 	.word	0x00000006
        /*0244*/ 	.word	0x00000000
        /*0248*/ 	.short	0x0101
        /*024a*/ 	.byte	0x3f
	.zero		1


	//   ....[32]....
        /*024c*/ 	.word	0x0000a3c0
        /*0250*/ 	.word	0x0000000c
        /*0254*/ 	.word	0x00038070
        /*0258*/ 	.short	0x010a
        /*025a*/ 	.byte	0x3f
	.zero		1


	//   ....[33]....
        /*025c*/ 	.word	0x0000aa90
        /*0260*/ 	.word	0x00000002
        /*0264*/ 	.word	0x00000000
        /*0268*/ 	.short	0x010a
        /*026a*/ 	.byte	0x3f
	.zero		1


	//   ....[34]....
        /*026c*/ 	.word	0x0000ab40
        /*0270*/ 	.word	0x00000000
        /*0274*/ 	.word	0x00000000
        /*0278*/ 	.short	0x010a
        /*027a*/ 	.byte	0x3f
	.zero		1


	//   ....[35]....
        /*027c*/ 	.word	0x0000abf0
        /*0280*/ 	.word	0x00000000
        /*0284*/ 	.word	0x00000000
        /*0288*/ 	.short	0x010a
        /*028a*/ 	.byte	0x3f
	.zero		1


	//   ....[36]....
        /*028c*/ 	.word	0x0000aca0
        /*0290*/ 	.word	0x00000000
        /*0294*/ 	.word	0x00000000
        /*0298*/ 	.short	0x010a
        /*029a*/ 	.byte	0x3f
	.zero		1


	//   ....[37]....
        /*029c*/ 	.word	0x0000ad50
        /*02a0*/ 	.word	0x00000000
        /*02a4*/ 	.word	0x00000000
        /*02a8*/ 	.short	0x010a
        /*02aa*/ 	.byte	0x3f
	.zero		1


	//   ....[38]....
        /*02ac*/ 	.word	0x0000ae00
        /*02b0*/ 	.word	0x00000000
        /*02b4*/ 	.word	0x00000000
        /*02b8*/ 	.short	0x010a
        /*02ba*/ 	.byte	0x3f
	.zero		1


	//   ....[39]....
        /*02bc*/ 	.word	0x0000aeb0
        /*02c0*/ 	.word	0x00000000
        /*02c4*/ 	.word	0x00000000
        /*02c8*/ 	.short	0x010a
        /*02ca*/ 	.byte	0x3f
	.zero		1


	//   ....[40]....
        /*02cc*/ 	.word	0x0000af60
        /*02d0*/ 	.word	0x00000000
        /*02d4*/ 	.word	0x00000000
        /*02d8*/ 	.short	0x010a
        /*02da*/ 	.byte	0x3f
	.zero		1


	//   ....[41]....
        /*02dc*/ 	.word	0x0000b010
        /*02e0*/ 	.word	0x00000000
        /*02e4*/ 	.word	0x00000000
        /*02e8*/ 	.short	0x010a
        /*02ea*/ 	.byte	0x3f
	.zero		1


	//   ....[42]....
        /*02ec*/ 	.word	0x0000b0c0
        /*02f0*/ 	.word	0x00000000
        /*02f4*/ 	.word	0x00000000
        /*02f8*/ 	.short	0x010a
        /*02fa*/ 	.byte	0x3f
	.zero		1


	//   ....[43]....
        /*02fc*/ 	.word	0x0000b170
        /*0300*/ 	.word	0x00000000
        /*0304*/ 	.word	0x00000000
        /*0308*/ 	.short	0x010a
        /*030a*/ 	.byte	0x3f
	.zero		1


	//   ....[44]....
        /*030c*/ 	.word	0x0000b220
        /*0310*/ 	.word	0x00000000
        /*0314*/ 	.word	0x00000000
        /*0318*/ 	.short	0x010a
        /*031a*/ 	.byte	0x3f
	.zero		1


	//   ....[45]....
        /*031c*/ 	.word	0x0000b2d0
        /*0320*/ 	.word	0x00000000
        /*0324*/ 	.word	0x00000000
        /*0328*/ 	.short	0x010a
        /*032a*/ 	.byte	0x3f
	.zero		1


	//   ....[46]....
        /*032c*/ 	.word	0x0000b380
        /*0330*/ 	.word	0x00000004
        /*0334*/ 	.word	0x00000000
        /*0338*/ 	.short	0x010a
        /*033a*/ 	.byte	0x3f
	.zero		1


	//----- nvinfo : EIATTR_NUM_MBARRIERS
	.align		4
.L_26:
        /*033c*/ 	.byte	0x03, 0x38
        /*033e*/ 	.short	0x001c


	//----- nvinfo : EIATTR_EXIT_INSTR_OFFSETS
	.align		4
        /*0340*/ 	.byte	0x04, 0x1c
        /*0342*/ 	.short	(.L_28 - .L_27)


	//   ....[0]....
.L_27:
        /*0344*/ 	.word	0x00000800


	//   ....[1]....
        /*0348*/ 	.word	0x00001550


	//   ....[2]....
        /*034c*/ 	.word	0x00008110


	//   ....[3]....
        /*0350*/ 	.word	0x00008130


	//   ....[4]....
        /*0354*/ 	.word	0x0000a170


	//   ....[5]....
        /*0358*/ 	.word	0x0000a190


	//   ....[6]....
        /*035c*/ 	.word	0x0000a1b0


	//   ....[7]....
        /*0360*/ 	.word	0x0000a9a0


	//   ....[8]....
        /*0364*/ 	.word	0x0000b3b0


	//----- nvinfo : EIATTR_MAX_THREADS
	.align		4
.L_28:
        /*0368*/ 	.byte	0x04, 0x05
        /*036a*/ 	.short	(.L_30 - .L_29)
.L_29:
        /*036c*/ 	.word	0x00000100
        /*0370*/ 	.word	0x00000001
        /*0374*/ 	.word	0x00000001


	//----- nvinfo : EIATTR_CRS_STACK_SIZE
	.align		4
.L_30:
        /*0378*/ 	.byte	0x04, 0x1e
        /*037a*/ 	.short	(.L_32 - .L_31)
.L_31:
        /*037c*/ 	.word	0x00000000


	//----- nvinfo : EIATTR_CBANK_PARAM_SIZE
	.align		4
.L_32:
        /*0380*/ 	.byte	0x03, 0x19
        /*0382*/ 	.short	0x03f0


	//----- nvinfo : EIATTR_PARAM_CBANK
	.align		4
        /*0384*/ 	.byte	0x04, 0x0a
        /*0386*/ 	.short	(.L_34 - .L_33)
	.align		4
.L_33:
        /*0388*/ 	.word	index@(.nv.constant0._ZN7cutlass13device_kernelINS_4conv6kernel13ConvUniversalINS1_16ConvProblemShapeILNS1_8OperatorE0ELi2EEENS1_10collective14CollectiveConvINS1_46MainloopSm90TmaGmmaWarpSpecializedImplicitGemmILS5_0ELi14ELi2EN4cute5tupleIJNSA_1CILi1EEESD_SD_EEENS1_36KernelImplicitTmaWarpSpecializedSm90ELi1EEENSB_IJNSC_ILi128EEESH_NSB_IJNSC_ILi64EEEEEEEEENS_12float_e4m3_tESL_NSA_8TiledMMAINSA_8MMA_AtomIJNSA_4SM904GMMA31MMA_64x128x32_F32E4M3E4M3_SS_TNILNSP_7ScaleInE1ELSR_1EEEEEENSA_6LayoutISE_NSB_IJNSC_ILi0EEESV_SV_EEEEENSB_IJNSA_10UnderscoreESY_SY_EEEEENS7_6detail26Sm90ImplicitGemmTileTraitsINSA_20SM90_TMA_LOAD_IM2COLENSA_14ComposedLayoutINSA_7SwizzleILi2ELi4ELi3EEENSA_18smem_ptr_flag_bitsILi8EEENSU_INSB_IJNSB_IJNSC_ILi8EEENSC_ILi16EEEEEENSB_IJSI_SD_EEENSB_IJSD_NSC_ILi14EEEEEEEEENSB_IJNSB_IJSI_NSC_ILi512EEEEEENSB_IJSD_SV_EEENSB_IJSV_NSC_ILi8192EEEEEEEEEEEEEvEENS12_INSA_13SM90_TMA_LOADES1N_vEEEENS_8epilogue10collective6detail29Sm90TmaWarpSpecializedAdapterINS1T_15DefaultEpilogueISL_NSB_IJNSB_IJlllEEESD_SV_EEES1Y_NS1S_6thread17LinearCombinationISL_Li1EffLNS1Z_9ScaleType4KindE0ELNS_15FloatRoundStyleE2ESL_EENS_4gemm15EpilogueDefaultEEEEEvvEEEEvNT_6ParamsE)
        /*038c*/ 	.short	0x0210
        /*038e*/ 	.short	0x03f0


	//----- nvinfo : EIATTR_SW_WAR
	.align		4
.L_34:
        /*0390*/ 	.byte	0x04, 0x36
        /*0392*/ 	.short	(.L_36 - .L_35)
.L_35:
        /*0394*/ 	.word	0x00000008
.L_36:


//--------------------- .nv.callgraph             --------------------------
	.section	.nv.callgraph,"",@"SHT_CUDA_CALLGRAPH"
	.align	4
	.sectionentsize	8
	.align		4
        /*0000*/ 	.word	0x00000000
	.align		4
        /*0004*/ 	.word	0xffffffff
	.align		4
        /*0008*/ 	.word	0x00000000
	.align		4
        /*000c*/ 	.word	0xfffffffe
	.align		4
        /*0010*/ 	.word	0x00000000
	.align		4
        /*0014*/ 	.word	0xfffffffd
	.align		4
        /*0018*/ 	.word	0x00000000
	.align		4
        /*001c*/ 	.word	0xfffffffc


//--------------------- .nv.constant4             --------------------------
	.section	.nv.constant4,"a",@progbits
	.align	8
	.align		8
.nv.constant4:
        /*0000*/ 	.dword	_ZN39_INTERNAL_cfa73d21_4_k_cu_97cff010_26084cuda3std3__45__cpo5beginE
	.align		8
        /*0008*/ 	.dword	_ZN39_INTERNAL_cfa73d21_4_k_cu_97cff010_26084cuda3std3__45__cpo3endE
	.align		8
        /*0010*/ 	.dword	_ZN39_INTERNAL_cfa73d21_4_k_cu_97cff010_26084cuda3std3__45__cpo6cbeginE
	.align		8
        /*0018*/ 	.dword	_ZN39_INTERNAL_cfa73d21_4_k_cu_97cff010_26084cuda3std3__45__cpo4cendE
	.align		8
        /*0020*/ 	.dword	_ZN39_INTERNAL_cfa73d21_4_k_cu_97cff010_26084cuda3std3__441_GLOBAL__N__cfa73d21_4_k_cu_97cff010_26086ignoreE
	.align		8
        /*0028*/ 	.dword	_ZN39_INTERNAL_cfa73d21_4_k_cu_97cff010_26084cuda3std3__419piecewise_constructE
	.align		8
        /*0030*/ 	.dword	_ZN39_INTERNAL_cfa73d21_4_k_cu_97cff010_26084cuda3std3__48in_placeE
	.align		8
        /*0038*/ 	.dword	_ZN39_INTERNAL_cfa73d21_4_k_cu_97cff010_26084cuda3std6ranges3__45__cpo4swapE
	.align		8
        /*0040*/ 	.dword	_ZN39_INTERNAL_cfa73d21_4_k_cu_97cff010_26084cuda3std6ranges3__45__cpo9iter_moveE
	.align		8
        /*0048*/ 	.dword	_ZN39_INTERNAL_cfa73d21_4_k_cu_97cff010_26084cute7productE
	.align		8
        /*0050*/ 	.dword	_ZN39_INTERNAL_cfa73d21_4_k_cu_97cff010_26084cute1_E


//--------------------- .text._ZN7cutlass13device_kernelINS_4conv6kernel13ConvUniversalINS1_16ConvProblemShapeILNS1_8OperatorE0ELi2EEENS1_10collective14CollectiveConvINS1_46MainloopSm90TmaGmmaWarpSpecializedImplicitGemmILS5_0ELi14ELi2EN4cute5tupleIJNSA_1CILi1EEESD_SD_EEENS1_36KernelImplicitTmaWarpSpecializedSm90ELi1EEENSB_IJNSC_ILi128EEESH_NSB_IJNSC_ILi64EEEEEEEEENS_12float_e4m3_tESL_NSA_8TiledMMAINSA_8MMA_AtomIJNSA_4SM904GMMA31MMA_64x128x32_F32E4M3E4M3_SS_TNILNSP_7ScaleInE1ELSR_1EEEEEENSA_6LayoutISE_NSB_IJNSC_ILi0EEESV_SV_EEEEENSB_IJNSA_10UnderscoreESY_SY_EEEEENS7_6detail26Sm90ImplicitGemmTileTraitsINSA_20SM90_TMA_LOAD_IM2COLENSA_14ComposedLayoutINSA_7SwizzleILi2ELi4ELi3EEENSA_18smem_ptr_flag_bitsILi8EEENSU_INSB_IJNSB_IJNSC_ILi8EEENSC_ILi16EEEEEENSB_IJSI_SD_EEENSB_IJSD_NSC_ILi14EEEEEEEEENSB_IJNSB_IJSI_NSC_ILi512EEEEEENSB_IJSD_SV_EEENSB_IJSV_NSC_ILi8192EEEEEEEEEEEEEvEENS12_INSA_13SM90_TMA_LOADES1N_vEEEENS_8epilogue10collective6detail29Sm90TmaWarpSpecializedAdapterINS1T_15DefaultEpilogueISL_NSB_IJNSB_IJlllEEESD_SV_EEES1Y_NS1S_6thread17LinearCombinationISL_Li1EffLNS1Z_9ScaleType4KindE0ELNS_15FloatRoundStyleE2ESL_EENS_4gemm15EpilogueDefaultEEEEEvvEEEEvNT_6ParamsE --------------------------
	.section	.text._ZN7cutlass13device_kernelINS_4conv6kernel13ConvUniversalINS1_16ConvProblemShapeILNS1_8OperatorE0ELi2EEENS1_10collective14CollectiveConvINS1_46MainloopSm90TmaGmmaWarpSpecializedImplicitGemmILS5_0ELi14ELi2EN4cute5tupleIJNSA_1CILi1EEESD_SD_EEENS1_36KernelImplicitTmaWarpSpecializedSm90ELi1EEENSB_IJNSC_ILi128EEESH_NSB_IJNSC_ILi64EEEEEEEEENS_12float_e4m3_tESL_NSA_8TiledMMAINSA_8MMA_AtomIJNSA_4SM904GMMA31MMA_64x128x32_F32E4M3E4M3_SS_TNILNSP_7ScaleInE1ELSR_1EEEEEENSA_6LayoutISE_NSB_IJNSC_ILi0EEESV_SV_EEEEENSB_IJNSA_10UnderscoreESY_SY_EEEEENS7_6detail26Sm90ImplicitGemmTileTraitsINSA_20SM90_TMA_LOAD_IM2COLENSA_14ComposedLayoutINSA_7SwizzleILi2ELi4ELi3EEENSA_18smem_ptr_flag_bitsILi8EEENSU_INSB_IJNSB_IJNSC_ILi8EEENSC_ILi16EEEEEENSB_IJSI_SD_EEENSB_IJSD_NSC_ILi14EEEEEEEEENSB_IJNSB_IJSI_NSC_ILi512EEEEEENSB_IJSD_SV_EEENSB_IJSV_NSC_ILi8192EEEEEEEEEEEEEvEENS12_INSA_13SM90_TMA_LOADES1N_vEEEENS_8epilogue10collective6detail29Sm90TmaWarpSpecializedAdapterINS1T_15DefaultEpilogueISL_NSB_IJNSB_IJlllEEESD_SV_EEES1Y_NS1S_6thread17LinearCombinationISL_Li1EffLNS1Z_9ScaleType4KindE0ELNS_15FloatRoundStyleE2ESL_EENS_4gemm15EpilogueDefaultEEEEEvvEEEEvNT_6ParamsE,"ax",@progbits
	.align	128
.text._ZN7cutlass13device_kernelINS_4conv6kernel13ConvUniversalINS1_16ConvProblemShapeILNS1_8OperatorE0ELi2EEENS1_10collective14CollectiveConvINS1_46MainloopSm90TmaGmmaWarpSpecializedImplicitGemmILS5_0ELi14ELi2EN4cute5tupleIJNSA_1CILi1EEESD_SD_EEENS1_36KernelImplicitTmaWarpSpecializedSm90ELi1EEENSB_IJNSC_ILi128EEESH_NSB_IJNSC_ILi64EEEEEEEEENS_12float_e4m3_tESL_NSA_8TiledMMAINSA_8MMA_AtomIJNSA_4SM904GMMA31MMA_64x128x32_F32E4M3E4M3_SS_TNILNSP_7ScaleInE1ELSR_1EEEEEENSA_6LayoutISE_NSB_IJNSC_ILi0EEESV_SV_EEEEENSB_IJNSA_10UnderscoreESY_SY_EEEEENS7_6detail26Sm90ImplicitGemmTileTraitsINSA_20SM90_TMA_LOAD_IM2COLENSA_14ComposedLayoutINSA_7SwizzleILi2ELi4ELi3EEENSA_18smem_ptr_flag_bitsILi8EEENSU_INSB_IJNSB_IJNSC_ILi8EEENSC_ILi16EEEEEENSB_IJSI_SD_EEENSB_IJSD_NSC_ILi14EEEEEEEEENSB_IJNSB_IJSI_NSC_ILi512EEEEEENSB_IJSD_SV_EEENSB_IJSV_NSC_ILi8192EEEEEEEEEEEEEvEENS12_INSA_13SM90_TMA_LOADES1N_vEEEENS_8epilogue10collective6detail29Sm90TmaWarpSpecializedAdapterINS1T_15DefaultEpilogueISL_NSB_IJNSB_IJlllEEESD_SV_EEES1Y_NS1S_6thread17LinearCombinationISL_Li1EffLNS1Z_9ScaleType4KindE0ELNS_15FloatRoundStyleE2ESL_EENS_4gemm15EpilogueDefaultEEEEEvvEEEEvNT_6ParamsE:
        .type           _ZN7cutlass13device_kernelINS_4conv6kernel13ConvUniversalINS1_16ConvProblemShapeILNS1_8OperatorE0ELi2EEENS1_10collective14CollectiveConvINS1_46MainloopSm90TmaGmmaWarpSpecializedImplicitGemmILS5_0ELi14ELi2EN4cute5tupleIJNSA_1CILi1EEESD_SD_EEENS1_36KernelImplicitTmaWarpSpecializedSm90ELi1EEENSB_IJNSC_ILi128EEESH_NSB_IJNSC_ILi64EEEEEEEEENS_12float_e4m3_tESL_NSA_8TiledMMAINSA_8MMA_AtomIJNSA_4SM904GMMA31MMA_64x128x32_F32E4M3E4M3_SS_TNILNSP_7ScaleInE1ELSR_1EEEEEENSA_6LayoutISE_NSB_IJNSC_ILi0EEESV_SV_EEEEENSB_IJNSA_10UnderscoreESY_SY_EEEEENS7_6detail26Sm90ImplicitGemmTileTraitsINSA_20SM90_TMA_LOAD_IM2COLENSA_14ComposedLayoutINSA_7SwizzleILi2ELi4ELi3EEENSA_18smem_ptr_flag_bitsILi8EEENSU_INSB_IJNSB_IJNSC_ILi8EEENSC_ILi16EEEEEENSB_IJSI_SD_EEENSB_IJSD_NSC_ILi14EEEEEEEEENSB_IJNSB_IJSI_NSC_ILi512EEEEEENSB_IJSD_SV_EEENSB_IJSV_NSC_ILi8192EEEEEEEEEEEEEvEENS12_INSA_13SM90_TMA_LOADES1N_vEEEENS_8epilogue10collective6detail29Sm90TmaWarpSpecializedAdapterINS1T_15DefaultEpilogueISL_NSB_IJNSB_IJlllEEESD_SV_EEES1Y_NS1S_6thread17LinearCombinationISL_Li1EffLNS1Z_9ScaleType4KindE0ELNS_15FloatRoundStyleE2ESL_EENS_4gemm15EpilogueDefaultEEEEEvvEEEEvNT_6ParamsE,@function
        .size           _ZN7cutlass13device_kernelINS_4conv6kernel13ConvUniversalINS1_16ConvProblemShapeILNS1_8OperatorE0ELi2EEENS1_10collective14CollectiveConvINS1_46MainloopSm90TmaGmmaWarpSpecializedImplicitGemmILS5_0ELi14ELi2EN4cute5tupleIJNSA_1CILi1EEESD_SD_EEENS1_36KernelImplicitTmaWarpSpecializedSm90ELi1EEENSB_IJNSC_ILi128EEESH_NSB_IJNSC_ILi64EEEEEEEEENS_12float_e4m3_tESL_NSA_8TiledMMAINSA_8MMA_AtomIJNSA_4SM904GMMA31MMA_64x128x32_F32E4M3E4M3_SS_TNILNSP_7ScaleInE1ELSR_1EEEEEENSA_6LayoutISE_NSB_IJNSC_ILi0EEESV_SV_EEEEENSB_IJNSA_10UnderscoreESY_SY_EEEEENS7_6detail26Sm90ImplicitGemmTileTraitsINSA_20SM90_TMA_LOAD_IM2COLENSA_14ComposedLayoutINSA_7SwizzleILi2ELi4ELi3EEENSA_18smem_ptr_flag_bitsILi8EEENSU_INSB_IJNSB_IJNSC_ILi8EEENSC_ILi16EEEEEENSB_IJSI_SD_EEENSB_IJSD_NSC_ILi14EEEEEEEEENSB_IJNSB_IJSI_NSC_ILi512EEEEEENSB_IJSD_SV_EEENSB_IJSV_NSC_ILi8192EEEEEEEEEEEEEvEENS12_INSA_13SM90_TMA_LOADES1N_vEEEENS_8epilogue10collective6detail29Sm90TmaWarpSpecializedAdapterINS1T_15DefaultEpilogueISL_NSB_IJNSB_IJlllEEESD_SV_EEES1Y_NS1S_6thread17LinearCombinationISL_Li1EffLNS1Z_9ScaleType4KindE0ELNS_15FloatRoundStyleE2ESL_EENS_4gemm15EpilogueDefaultEEEEEvvEEEEvNT_6ParamsE,(.L_x_302 - _ZN7cutlass13device_kernelINS_4conv6kernel13ConvUniversalINS1_16ConvProblemShapeILNS1_8OperatorE0ELi2EEENS1_10collective14CollectiveConvINS1_46MainloopSm90TmaGmmaWarpSpecializedImplicitGemmILS5_0ELi14ELi2EN4cute5tupleIJNSA_1CILi1EEESD_SD_EEENS1_36KernelImplicitTmaWarpSpecializedSm90ELi1EEENSB_IJNSC_ILi128EEESH_NSB_IJNSC_ILi64EEEEEEEEENS_12float_e4m3_tESL_NSA_8TiledMMAINSA_8MMA_AtomIJNSA_4SM904GMMA31MMA_64x128x32_F32E4M3E4M3_SS_TNILNSP_7ScaleInE1ELSR_1EEEEEENSA_6LayoutISE_NSB_IJNSC_ILi0EEESV_SV_EEEEENSB_IJNSA_10UnderscoreESY_SY_EEEEENS7_6detail26Sm90ImplicitGemmTileTraitsINSA_20SM90_TMA_LOAD_IM2COLENSA_14ComposedLayoutINSA_7SwizzleILi2ELi4ELi3EEENSA_18smem_ptr_flag_bitsILi8EEENSU_INSB_IJNSB_IJNSC_ILi8EEENSC_ILi16EEEEEENSB_IJSI_SD_EEENSB_IJSD_NSC_ILi14EEEEEEEEENSB_IJNSB_IJSI_NSC_ILi512EEEEEENSB_IJSD_SV_EEENSB_IJSV_NSC_ILi8192EEEEEEEEEEEEEvEENS12_INSA_13SM90_TMA_LOADES1N_vEEEENS_8epilogue10collective6detail29Sm90TmaWarpSpecializedAdapterINS1T_15DefaultEpilogueISL_NSB_IJNSB_IJlllEEESD_SV_EEES1Y_NS1S_6thread17LinearCombinationISL_Li1EffLNS1Z_9ScaleType4KindE0ELNS_15FloatRoundStyleE2ESL_EENS_4gemm15EpilogueDefaultEEEEEvvEEEEvNT_6ParamsE)
        .other          _ZN7cutlass13device_kernelINS_4conv6kernel13ConvUniversalINS1_16ConvProblemShapeILNS1_8OperatorE0ELi2EEENS1_10collective14CollectiveConvINS1_46MainloopSm90TmaGmmaWarpSpecializedImplicitGemmILS5_0ELi14ELi2EN4cute5tupleIJNSA_1CILi1EEESD_SD_EEENS1_36KernelImplicitTmaWarpSpecializedSm90ELi1EEENSB_IJNSC_ILi128EEESH_NSB_IJNSC_ILi64EEEEEEEEENS_12float_e4m3_tESL_NSA_8TiledMMAINSA_8MMA_AtomIJNSA_4SM904GMMA31MMA_64x128x32_F32E4M3E4M3_SS_TNILNSP_7ScaleInE1ELSR_1EEEEEENSA_6LayoutISE_NSB_IJNSC_ILi0EEESV_SV_EEEEENSB_IJNSA_10UnderscoreESY_SY_EEEEENS7_6detail26Sm90ImplicitGemmTileTraitsINSA_20SM90_TMA_LOAD_IM2COLENSA_14ComposedLayoutINSA_7SwizzleILi2ELi4ELi3EEENSA_18smem_ptr_flag_bitsILi8EEENSU_INSB_IJNSB_IJNSC_ILi8EEENSC_ILi16EEEEEENSB_IJSI_SD_EEENSB_IJSD_NSC_ILi14EEEEEEEEENSB_IJNSB_IJSI_NSC_ILi512EEEEEENSB_IJSD_SV_EEENSB_IJSV_NSC_ILi8192EEEEEEEEEEEEEvEENS12_INSA_13SM90_TMA_LOADES1N_vEEEENS_8epilogue10collective6detail29Sm90TmaWarpSpecializedAdapterINS1T_15DefaultEpilogueISL_NSB_IJNSB_IJlllEEESD_SV_EEES1Y_NS1S_6thread17LinearCombinationISL_Li1EffLNS1Z_9ScaleType4KindE0ELNS_15FloatRoundStyleE2ESL_EENS_4gemm15EpilogueDefaultEEEEEvvEEEEvNT_6ParamsE,@"STO_CUDA_ENTRY STV_DEFAULT"
_ZN7cutlass13device_kernelINS_4conv6kernel13ConvUniversalINS1_16ConvProblemShapeILNS1_8OperatorE0ELi2EEENS1_10collective14CollectiveConvINS1_46MainloopSm90TmaGmmaWarpSpecializedImplicitGemmILS5_0ELi14ELi2EN4cute5tupleIJNSA_1CILi1EEESD_SD_EEENS1_36KernelImplicitTmaWarpSpecializedSm90ELi1EEENSB_IJNSC_ILi128EEESH_NSB_IJNSC_ILi64EEEEEEEEENS_12float_e4m3_tESL_NSA_8TiledMMAINSA_8MMA_AtomIJNSA_4SM904GMMA31MMA_64x128x32_F32E4M3E4M3_SS_TNILNSP_7ScaleInE1ELSR_1EEEEEENSA_6LayoutISE_NSB_IJNSC_ILi0EEESV_SV_EEEEENSB_IJNSA_10UnderscoreESY_SY_EEEEENS7_6detail26Sm90ImplicitGemmTileTraitsINSA_20SM90_TMA_LOAD_IM2COLENSA_14ComposedLayoutINSA_7SwizzleILi2ELi4ELi3EEENSA_18smem_ptr_flag_bitsILi8EEENSU_INSB_IJNSB_IJNSC_ILi8EEENSC_ILi16EEEEEENSB_IJSI_SD_EEENSB_IJSD_NSC_ILi14EEEEEEEEENSB_IJNSB_IJSI_NSC_ILi512EEEEEENSB_IJSD_SV_EEENSB_IJSV_NSC_ILi8192EEEEEEEEEEEEEvEENS12_INSA_13SM90_TMA_LOADES1N_vEEEENS_8epilogue10collective6detail29Sm90TmaWarpSpecializedAdapterINS1T_15DefaultEpilogueISL_NSB_IJNSB_IJlllEEESD_SV_EEES1Y_NS1S_6thread17LinearCombinationISL_Li1EffLNS1Z_9ScaleType4KindE0ELNS_15FloatRoundStyleE2ESL_EENS_4gemm15EpilogueDefaultEEEEEvvEEEEvNT_6ParamsE:
[----:B------:R-:W-:Y:S01]  /*0000*/  LDC R1, c[0x0][0x28] ;  /* 0x00000a00ff017b82 */ /* 0x000fe20000000800 */
[----:B------:R-:W0:Y:S01]  /*0010*/  S2R R8, SR_TID.X ;  /* 0x0000000000087919 */ /* 0x000e220000002100 */
[----:B------:R-:W-:Y:S01]  /*0020*/  ELECT P0, URZ, PT ;  /* 0x00000000003f782f */ /* 0x000fe20003800000 */
[----:B------:R-:W-:Y:S01]  /*0030*/  BSSY B0, `(.L_x_0) ;  /* 0x000000f000007945 */ /* 0x000fe20003800000 */
[--C-:B0-----:R-:W-:Y:S02]  /*0040*/  SHF.R.U32.HI R0, RZ, 0x5, R8.reuse ;  /* 0x00000005ff007819 */ /* 0x101fe40000011608 */
[----:B------:R-:W-:-:S03]  /*0050*/  SHF.R.U32.HI R3, RZ, 0x7, R8 ;  /* 0x00000007ff037819 */ /* 0x000fc60000011608 */
[----:B------:R-:W0:Y:S04]  /*0060*/  SHFL.IDX PT, R2, R0, RZ, 0x1f ;  /* 0x00001fff00027589 */ /* 0x000e2800000e0000 */
[----:B------:R1:W2:Y:S01]  /*0070*/  SHFL.IDX PT, R7, R3, RZ, 0x1f ;  /* 0x00001fff03077589 */ /* 0x0002a200000e0000 */
[----:B0-----:R-:W-:-:S13]  /*0080*/  ISETP.NE.OR P0, PT, R2, RZ, !P0 ;  /* 0x000000ff0200720c */ /* 0x001fda0004705670 */
[----:B-12---:R-:W-:Y:S05]  /*0090*/  @P0 BRA `(.L_x_1) ;  /* 0x0000000000200947 */ /* 0x006fea0003800000 */
[----:B------:R-:W-:Y:S02]  /*00a0*/  ULDC.64 UR4, c[0x0][0x198] ;  /* 0x0000660000047ab9 */ /* 0x000fe40000000a00 */
[----:B------:R-:W-:Y:S02]  /*00b0*/  UIADD3 UR6, UP0, UR4, 0xf0, URZ ;  /* 0x000000f004067890 */ /* 0x000fe4000ff1e03f */
[----:B------:R-:W-:Y:S02]  /*00c0*/  UIADD3 UR4, UP1, UR4, 0x1f0, URZ ;  /* 0x000001f004047890 */ /* 0x000fe4000ff3e03f */
[----:B------:R-:W-:Y:S02]  /*00d0*/  UIADD3.X UR7, URZ, UR5, URZ, UP0, !UPT ;  /* 0x000000053f077290 */ /* 0x000fe400087fe43f */
[----:B------:R-:W-:-:S07]  /*00e0*/  UIADD3.X UR5, URZ, UR5, URZ, UP1, !UPT ;  /* 0x000000053f057290 */ /* 0x000fce0008ffe43f */
[----:B------:R0:W-:Y:S02]  /*00f0*/  UTMACCTL.PF [UR6] ;  /* 0x00000000060079b9 */ /* 0x0001e40008040000 */
[----:B------:R0:W-:Y:S02]  /*0100*/  UTMACCTL.PF [UR4] ;  /* 0x00000000040079b9 */ /* 0x0001e40008040000 */
[----:B0-----:R-:W-:Y:S01]  /*0110*/  NOP ;  /* 0x0000000000007918 */ /* 0x001fe20000000000 */
.L_x_1:
[----:B------:R-:W-:Y:S05]  /*0120*/  BSYNC B0 ;  /* 0x0000000000007941 */ /* 0x000fea0003800000 */
.L_x_0:
[----:B------:R-:W0:Y:S01]  /*0130*/  SHFL.IDX PT, R0, R0, RZ, 0x1f ;  /* 0x00001fff00007589 */ /* 0x000e2200000e0000 */
[----:B------:R-:W-:-:S04]  /*0140*/  SHF.R.S32.HI R3, RZ, 0x1f, R2 ;  /* 0x0000001fff037819 */ /* 0x000fc80000011402 */
[----:B------:R-:W-:Y:S02]  /*0150*/  LEA.HI R3, R3, R2, RZ, 0x2 ;  /* 0x0000000203037211 */ /* 0x000fe400078f10ff */
[----:B0-----:R-:W-:-:S13]  /*0160*/  ISETP.NE.AND P0, PT, R0, RZ, PT ;  /* 0x000000ff0000720c */ /* 0x001fda0003f05270 */
[----:B------:R-:W-:Y:S05]  /*0170*/  @P0 BRA `(.L_x_2) ;  /* 0x0000000000b40947 */ /* 0x000fea0003800000 */
[----:B------:R-:W-:Y:S01]  /*0180*/  ELECT P0, URZ, PT ;  /* 0x00000000003f782f */ /* 0x000fe20003800000 */
[----:B------:R-:W-:-:S12]  /*0190*/  BSSY B0, `(.L_x_2) ;  /* 0x000002b000007945 */ /* 0x000fd80003800000 */
[----:B------:R-:W-:Y:S05]  /*01a0*/  @!P0 BRA `(.L_x_3) ;  /* 0x0000000000a48947 */ /* 0x000fea0003800000 */
[----:B------:R-:W0:Y:S01]  /*01b0*/  S2UR UR8, SR_CgaCtaId ;  /* 0x00000000000879c3 */ /* 0x000e220000008800 */
[----:B------:R-:W-:Y:S01]  /*01c0*/  UMOV UR4, 0x400 ;  /* 0x0000040000047882 */ /* 0x000fe20000000000 */
[----:B------:R-:W-:Y:S01]  /*01d0*/  UMOV UR5, 0x1 ;  /* 0x0000000100057882 */ /* 0x000fe20000000000 */
[----:B------:R-:W-:Y:S02]  /*01e0*/  UMOV UR6, 0x80 ;  /* 0x0000008000067882 */ /* 0x000fe40000000000 */
[----:B------:R-:W-:-:S04]  /*01f0*/  UIADD3 UR6, -UR6, 0x100000, URZ ;  /* 0x0010000006067890 */ /* 0x000fc8000fffe13f */
[----:B------:R-:W-:Y:S02]  /*0200*/  USHF.L.U32 UR7, UR6, 0xb, URZ ;  /* 0x0000000b06077899 */ /* 0x000fe4000800063f */
[----:B------:R-:W-:Y:S02]  /*0210*/  USHF.L.U32 UR6, UR6, 0x1, URZ ;  /* 0x0000000106067899 */ /* 0x000fe4000800063f */
[----:B0-----:R-:W-:Y:S02]  /*0220*/  ULEA UR8, UR8, UR4, 0x18 ;  /* 0x0000000408087291 */ /* 0x001fe4000f8ec03f */
[----:B------:R-:W-:-:S04]  /*0230*/  UIADD3 UR4, -UR5, 0x100000, URZ ;  /* 0x0010000005047890 */ /* 0x000fc8000fffe13f */
[----:B------:R-:W-:Y:S02]  /*0240*/  USHF.L.U32 UR5, UR4, 0xb, URZ ;  /* 0x0000000b04057899 */ /* 0x000fe4000800063f */
[----:B------:R-:W-:Y:S01]  /*0250*/  USHF.L.U32 UR4, UR4, 0x1, URZ ;  /* 0x0000000104047899 */ /* 0x000fe2000800063f */
[----:B------:R-:W0:Y:S11]  /*0260*/  FENCE.VIEW.ASYNC.S ;  /* 0x00000000000073c6 */ /* 0x000e360000000000 */
[----:B0-----:R0:W1:Y:S01]  /*0270*/  SYNCS.EXCH.64 URZ, [UR8+0x38000], UR4 ;  /* 0x03800004083f75b2 */ /* 0x0010620008000100 */
[----:B------:R0:W2:Y:S01]  /*0280*/  SYNCS.EXCH.64 URZ, [UR8+0x38070], UR6 ;  /* 0x03807006083f75b2 */ /* 0x0000a20008000100 */
[----:B------:R0:W3:Y:S01]  /*0290*/  SYNCS.EXCH.64 URZ, [UR8+0x38008], UR4 ;  /* 0x03800804083f75b2 */ /* 0x0000e20008000100 */
[----:B------:R0:W4:Y:S01]  /*02a0*/  SYNCS.EXCH.64 URZ, [UR8+0x38078], UR6 ;  /* 0x03807806083f75b2 */ /* 0x0001220008000100 */
[----:B------:R0:W0:Y:S01]  /*02b0*/  SYNCS.EXCH.64 URZ, [UR8+0x38010], UR4 ;  /* 0x03801004083f75b2 */ /* 0x0000220008000100 */
        /* <DEDUP_REMOVED lines=23> */
[----:B-1234-:R-:W-:Y:S01]  /*0430*/  NOP ;  /* 0x0000000000007918 */ /* 0x01efe20000000000 */
.L_x_3:
[----:B0-----:R-:W-:Y:S05]  /*0440*/  BSYNC B0 ;  /* 0x0000000000007941 */ /* 0x001fea0003800000 */
.L_x_2:
[----:B------:R-:W-:Y:S01]  /*0450*/  ULDC.64 UR4, c[0x0][0x598] ;  /* 0x0001660000047ab9 */ /* 0x000fe20000000a00 */
[----:B------:R-:W-:Y:S01]  /*0460*/  LOP3.LUT R3, R3, 0xfffffffc, RZ, 0xc0, !PT ;  /* 0xfffffffc03037812 */ /* 0x000fe200078ec0ff */
[----:B------:R-:W-:Y:S01]  /*0470*/  NOP ;  /* 0x0000000000007918 */ /* 0x000fe20000000000 */
[----:B------:R-:W-:Y:S01]  /*0480*/  ISETP.NE.U32.AND P0, PT, RZ, UR4, PT ;  /* 0x00000004ff007c0c */ /* 0x000fe2000bf05070 */
[----:B------:R-:W-:Y:S01]  /*0490*/  NOP ;  /* 0x0000000000007918 */ /* 0x000fe20000000000 */
[----:B------:R-:W-:Y:S01]  /*04a0*/  BAR.SYNC.DEFER_BLOCKING 0x0 ;  /* 0x0000000000007b1d */ /* 0x000fe20000010000 */
[----:B------:R-:W-:Y:S01]  /*04b0*/  IMAD.IADD R6, R2, 0x1, -R3 ;  /* 0x0000000102067824 */ /* 0x000fe200078e0a03 */
[----:B------:R-:W-:Y:S02]  /*04c0*/  ISETP.NE.AND.EX P0, PT, RZ, UR5, PT, P0 ;  /* 0x00000005ff007c0c */ /* 0x000fe4000bf05300 */
[C---:B------:R-:W-:Y:S02]  /*04d0*/  ISETP.NE.AND P2, PT, R7.reuse, 0x1, PT ;  /* 0x000000010700780c */ /* 0x040fe40003f45270 */
[----:B------:R-:W-:Y:S01]  /*04e0*/  LOP3.LUT P1, RZ, R7, R6, RZ, 0xfc, !PT ;  /* 0x0000000607ff7212 */ /* 0x000fe2000782fcff */
[----:B------:R-:W-:-:S03]  /*04f0*/  ULDC.64 UR12, c[0x0][0x208] ;  /* 0x00008200000c7ab9 */ /* 0x000fc60000000a00 */
[----:B------:R-:W-:-:S04]  /*0500*/  SEL R3, RZ, 0x1, P1 ;  /* 0x00000001ff037807 */ /* 0x000fc80000800000 */
[----:B------:R-:W-:Y:S01]  /*0510*/  SEL R3, R3, 0x2, P2 ;  /* 0x0000000203037807 */ /* 0x000fe20001000000 */
[----:B------:R-:W-:Y:S06]  /*0520*/  @!P0 BRA `(.L_x_4) ;  /* 0x00000000001c8947 */ /* 0x000fec0003800000 */
[----:B------:R-:W0:Y:S02]  /*0530*/  LDC.64 R4, c[0x0][0x598] ;  /* 0x00016600ff047b82 */ /* 0x000e240000000a00 */
[----:B0-----:R-:W2:Y:S02]  /*0540*/  LDG.E.64 R4, desc[UR12][R4.64] ;  /* 0x0000000c04047981 */ /* 0x001ea4000c1e1b00 */
[----:B--2---:R-:W-:-:S04]  /*0550*/  ISETP.NE.U32.AND P0, PT, R4, RZ, PT ;  /* 0x000000ff0400720c */ /* 0x004fc80003f05070 */
[----:B------:R-:W-:-:S13]  /*0560*/  ISETP.NE.AND.EX P0, PT, R5, RZ, PT, P0 ;  /* 0x000000ff0500720c */ /* 0x000fda0003f05300 */
[----:B------:R-:W-:Y:S05]  /*0570*/  @!P0 BRA `(.L_x_4) ;  /* 0x0000000000088947 */ /* 0x000fea0003800000 */
[----:B------:R2:W5:Y:S01]  /*0580*/  LD.E R0, desc[UR12][R4.64] ;  /* 0x0000000c04007980 */ /* 0x000562000c101900 */
[----:B------:R-:W-:Y:S05]  /*0590*/  BRA `(.L_x_5) ;  /* 0x0000000000207947 */ /* 0x000fea0003800000 */
.L_x_4:
[----:B------:R-:W-:Y:S02]  /*05a0*/  ULDC.64 UR4, c[0x0][0x588] ;  /* 0x0001620000047ab9 */ /* 0x000fe40000000a00 */
[----:B------:R-:W-:-:S04]  /*05b0*/  ISETP.NE.U32.AND P0, PT, RZ, UR4, PT ;  /* 0x00000004ff007c0c */ /* 0x000fc8000bf05070 */
[----:B------:R-:W-:-:S13]  /*05c0*/  ISETP.NE.AND.EX P0, PT, RZ, UR5, PT, P0 ;  /* 0x00000005ff007c0c */ /* 0x000fda000bf05300 */
[----:B------:R-:W-:Y:S05]  /*05d0*/  @!P0 BRA `(.L_x_6) ;  /* 0x00000000000c8947 */ /* 0x000fea0003800000 */
[----:B------:R-:W0:Y:S02]  /*05e0*/  LDC.64 R4, c[0x0][0x588] ;  /* 0x00016200ff047b82 */ /* 0x000e240000000a00 */
[----:B0-----:R0:W5:Y:S01]  /*05f0*/  LDG.E R0, desc[UR12][R4.64] ;  /* 0x0000000c04007981 */ /* 0x001162000c1e1900 */
[----:B------:R-:W-:Y:S05]  /*0600*/  BRA `(.L_x_5) ;  /* 0x0000000000047947 */ /* 0x000fea0003800000 */
.L_x_6:
[----:B------:R-:W1:Y:S02]  /*0610*/  LDC R0, c[0x0][0x580] ;  /* 0x00016000ff007b82 */ /* 0x000e640000000800 */
.L_x_5:
[----:B------:R-:W-:Y:S02]  /*0620*/  ULDC.64 UR4, c[0x0][0x5a0] ;  /* 0x0001680000047ab9 */ /* 0x000fe40000000a00 */
[----:B------:R-:W-:-:S04]  /*0630*/  ISETP.NE.U32.AND P0, PT, RZ, UR4, PT ;  /* 0x00000004ff007c0c */ /* 0x000fc8000bf05070 */
[----:B------:R-:W-:-:S13]  /*0640*/  ISETP.NE.AND.EX P0, PT, RZ, UR5, PT, P0 ;  /* 0x00000005ff007c0c */ /* 0x000fda000bf05300 */
[----:B------:R-:W-:Y:S05]  /*0650*/  @!P0 BRA `(.L_x_7) ;  /* 0x00000000001c8947 */ /* 0x000fea0003800000 */
[----:B0-2---:R-:W0:Y:S02]  /*0660*/  LDC.64 R4, c[0x0][0x5a0] ;  /* 0x00016800ff047b82 */ /* 0x005e240000000a00 */
[----:B0-----:R-:W2:Y:S02]  /*0670*/  LDG.E.64 R4, desc[UR12][R4.64] ;  /* 0x0000000c04047981 */ /* 0x001ea4000c1e1b00 */
[----:B--2---:R-:W-:-:S04]  /*0680*/  ISETP.NE.U32.AND P0, PT, R4, RZ, PT ;  /* 0x000000ff0400720c */ /* 0x004fc80003f05070 */
[----:B------:R-:W-:-:S13]  /*0690*/  ISETP.NE.AND.EX P0, PT, R5, RZ, PT, P0 ;  /* 0x000000ff0500720c */ /* 0x000fda0003f05300 */
[----:B------:R-:W-:Y:S05]  /*06a0*/  @!P0 BRA `(.L_x_7) ;  /* 0x0000000000088947 */ /* 0x000fea0003800000 */
[----:B------:R0:W5:Y:S01]  /*06b0*/  LD.E R2, desc[UR12][R4.64] ;  /* 0x0000000c04027980 */ /* 0x000162000c101900 */
[----:B------:R-:W-:Y:S05]  /*06c0*/  BRA `(.L_x_8) ;  /* 0x0000000000207947 */ /* 0x000fea0003800000 */
.L_x_7:
[----:B------:R-:W-:Y:S02]  /*06d0*/  ULDC.64 UR4, c[0x0][0x590] ;  /* 0x0001640000047ab9 */ /* 0x000fe40000000a00 */
[----:B------:R-:W-:-:S04]  /*06e0*/  ISETP.NE.U32.AND P0, PT, RZ, UR4, PT ;  /* 0x00000004ff007c0c */ /* 0x000fc8000bf05070 */
[----:B------:R-:W-:-:S13]  /*06f0*/  ISETP.NE.AND.EX P0, PT, RZ, UR5, PT, P0 ;  /* 0x00000005ff007c0c */ /* 0x000fda000bf05300 */
[----:B------:R-:W-:Y:S05]  /*0700*/  @!P0 BRA `(.L_x_9) ;  /* 0x00000000000c8947 */ /* 0x000fea0003800000 */
[----:B0-2---:R-:W0:Y:S02]  /*0710*/  LDC.64 R4, c[0x0][0x590] ;  /* 0x00016400ff047b82 */ /* 0x005e240000000a00 */
[----:B0-----:R4:W5:Y:S01]  /*0720*/  LDG.E R2, desc[UR12][R4.64] ;  /* 0x0000000c04027981 */ /* 0x001962000c1e1900 */
[----:B------:R-:W-:Y:S05]  /*0730*/  BRA `(.L_x_8) ;  /* 0x0000000000047947 */ /* 0x000fea0003800000 */
.L_x_9:
[----:B------:R-:W3:Y:S02]  /*0740*/  LDC R2, c[0x0][0x584] ;  /* 0x00016100ff027b82 */ /* 0x000ee40000000800 */
.L_x_8:
[----:B0-2-4-:R-:W0:Y:S01]  /*0750*/  LDC R4, c[0x0][0x3c4] ;  /* 0x0000f100ff047b82 */ /* 0x015e220000000800 */
[----:B------:R-:W-:-:S07]  /*0760*/  ISETP.NE.AND P0, PT, R7, RZ, PT ;  /* 0x000000ff0700720c */ /* 0x000fce0003f05270 */
[----:B------:R-:W2:Y:S01]  /*0770*/  LDC.64 R10, c[0x0][0x3c8] ;  /* 0x0000f200ff0a7b82 */ /* 0x000ea20000000a00 */
[----:B0-----:R-:W-:-:S05]  /*0780*/  VIADD R4, R4, 0x3f ;  /* 0x0000003f04047836 */ /* 0x001fca0000000000 */
[----:B------:R-:W-:-:S04]  /*0790*/  SHF.R.S32.HI R5, RZ, 0x1f, R4 ;  /* 0x0000001fff057819 */ /* 0x000fc80000011404 */
[----:B------:R-:W-:-:S04]  /*07a0*/  LEA.HI R5, R5, R4, RZ, 0x6 ;  /* 0x0000000405057211 */ /* 0x000fc800078f30ff */
[----:B------:R-:W-:-:S05]  /*07b0*/  SHF.R.S32.HI R5, RZ, 0x6, R5 ;  /* 0x00000006ff057819 */ /* 0x000fca0000011405 */
[----:B--2---:R-:W-:-:S04]  /*07c0*/  IMAD R4, R5, R10, RZ ;  /* 0x0000000a05047224 */ /* 0x004fc800078e02ff */
[----:B------:R-:W-:Y:S01]  /*07d0*/  IMAD R4, R4, R11, RZ ;  /* 0x0000000b04047224 */ /* 0x000fe200078e02ff */
[----:B------:R-:W-:Y:S06]  /*07e0*/  @!P0 BRA `(.L_x_10) ;  /* 0x00000098006c8947 */ /* 0x000fec0003800000 */
[----:B------:R-:W-:-:S13]  /*07f0*/  ISETP.NE.AND P0, PT, R7, 0x1, PT ;  /* 0x000000010700780c */ /* 0x000fda0003f05270 */
[----:B------:R-:W-:Y:S05]  /*0800*/  @P0 EXIT ;  /* 0x000000000000094d */ /* 0x000fea0003800000 */
[----:B------:R-:W-:Y:S01]  /*0810*/  ISETP.GE.AND P0, PT, R4, 0x1, PT ;  /* 0x000000010400780c */ /* 0x000fe20003f06270 */
[----:B------:R-:W-:Y:S01]  /*0820*/  UMOV UR4, URZ ;  /* 0x0000003f00047c82 */ /* 0x000fe20008000000 */
[----:B------:R-:W-:Y:S02]  /*0830*/  CS2R R86, SRZ ;  /* 0x0000000000567805 */ /* 0x000fe4000001ff00 */
[----:B------:R-:W-:Y:S02]  /*0840*/  CS2R R88, SRZ ;  /* 0x0000000000587805 */ /* 0x000fe4000001ff00 */
[----:B------:R-:W-:Y:S02]  /*0850*/  CS2R R90, SRZ ;  /* 0x00000000005a7805 */ /* 0x000fe4000001ff00 */
[----:B------:R-:W-:Y:S02]  /*0860*/  CS2R R92, SRZ ;  /* 0x00000000005c7805 */ /* 0x000fe4000001ff00 */
[----:B------:R-:W-:-:S02]  /*0870*/  CS2R R94, SRZ ;  /* 0x00000000005e7805 */ /* 0x000fc4000001ff00 */
[----:B------:R-:W-:Y:S02]  /*0880*/  CS2R R96, SRZ ;  /* 0x0000000000607805 */ /* 0x000fe4000001ff00 */
        /* <DEDUP_REMOVED lines=57> */
[----:B------:R-:W-:Y:S01]  /*0c20*/  CS2R R84, SRZ ;  /* 0x0000000000547805 */ /* 0x000fe2000001ff00 */
[----:B------:R-:W-:Y:S06]  /*0c30*/  @!P0 BRA `(.L_x_11) ;  /* 0x0000000000988947 */ /* 0x000fec0003800000 */
[----:B------:R-:W-:-:S04]  /*0c40*/  LOP3.LUT R5, R3, 0x1, RZ, 0xfc, !PT ;  /* 0x0000000103057812 */ /* 0x000fc800078efcff */
[----:B------:R-:W-:-:S13]  /*0c50*/  ISETP.NE.AND P1, PT, R5, 0x3, PT ;  /* 0x000000030500780c */ /* 0x000fda0003f25270 */
[----:B------:R-:W-:Y:S05]  /*0c60*/  @!P1 BRA `(.L_x_12) ;  /* 0x0000000000049947 */ /* 0x000fea0003800000 */
[----:B------:R-:W-:Y:S01]  /*0c70*/  BPT.TRAP 0x1 ;  /* 0x000000040000795c */ /* 0x000fe20000300000 */
.L_x_12:
[----:B------:R-:W0:Y:S01]  /*0c80*/  S2UR UR5, SR_CgaCtaId ;  /* 0x00000000000579c3 */ /* 0x000e220000008800 */
[----:B------:R-:W-:Y:S01]  /*0c90*/  SHF.L.U32 R5, RZ, 0x1f, RZ ;  /* 0x0000001fff057819 */ /* 0x000fe200000006ff */
[----:B------:R-:W-:Y:S02]  /*0ca0*/  UMOV UR4, 0x400 ;  /* 0x0000040000047882 */ /* 0x000fe40000000000 */
[----:B0-----:R-:W-:-:S12]  /*0cb0*/  ULEA UR4, UR5, UR4, 0x18 ;  /* 0x0000000405047291 */ /* 0x001fd8000f8ec03f */
.L_x_13:
[----:B0-----:R-:W-:-:S04]  /*0cc0*/  IMAD.U32 R6, RZ, RZ, UR4 ;  /* 0x00000004ff067e24 */ /* 0x001fc8000f8e00ff */
[----:B------:R0:W2:Y:S03]  /*0cd0*/  SYNCS.PHASECHK.TRANS64.TRYWAIT P1, [R6+URZ+0x38000], R5 ;  /* 0x03800005060075a7 */ /* 0x0000a6000802017f */
[----:B--2---:R-:W-:Y:S05]  /*0ce0*/  @!P1 NANOSLEEP.SYNCS 0x989680 ;  /* 0x009896800000995d */ /* 0x004fea0003900000 */
[----:B------:R-:W2:Y:S02]  /*0cf0*/  @!P1 SYNCS.PHASECHK.TRANS64 P1, [R6+URZ+0x38000], R5 ;  /* 0x03800005060095a7 */ /* 0x000ea4000802007f */
[----:B--2---:R-:W-:Y:S05]  /*0d00*/  @!P1 BRA `(.L_x_13) ;  /* 0xfffffffc00ec9947 */ /* 0x004fea000383ffff */
[----:B------:R-:W-:Y:S01]  /*0d10*/  UIADD3 UR5, UR4, 0x1c000, URZ ;  /* 0x0001c00004057890 */ /* 0x000fe2000fffe03f */
[----:B------:R-:W-:Y:S01]  /*0d20*/  WARPGROUP.ARRIVE ;  /* 0x00000000000079c5 */ /* 0x000fe20000000000 */
[----:B------:R-:W-:Y:S02]  /*0d30*/  USHF.R.U32.HI UR4, URZ, 0x4, UR4 ;  /* 0x000000043f047899 */ /* 0x000fe40008011604 */
[----:B------:R-:W-:Y:S02]  /*0d40*/  USHF.R.U32.HI UR5, URZ, 0x4, UR5 ;  /* 0x000000043f057899 */ /* 0x000fe40008011605 */
[----:B------:R-:W-:Y:S02]  /*0d50*/  ULOP3.LUT UR4, UR4, 0x3fff, URZ, 0xc0, !UPT ;  /* 0x00003fff04047892 */ /* 0x000fe4000f8ec03f */
[----:B------:R-:W-:Y:S02]  /*0d60*/  ULOP3.LUT UR5, UR5, 0x3fff, URZ, 0xc0, !UPT ;  /* 0x00003fff05057892 */ /* 0x000fe4000f8ec03f */
[----:B------:R-:W-:-:S02]  /*0d70*/  ULOP3.LUT UR8, UR4, 0x10000, URZ, 0xfc, !UPT ;  /* 0x0001000004087892 */ /* 0x000fc4000f8efc3f */
[----:B------:R-:W-:Y:S01]  /*0d80*/  ULOP3.LUT UR9, UR5, 0x10000, URZ, 0xfc, !UPT ;  /* 0x0001000005097892 */ /* 0x000fe2000f8efc3f */
[----:B------:R-:W-:Y:S02]  /*0d90*/  UMOV UR7, 0x80000020 ;  /* 0x8000002000077882 */ /* 0x000fe40000000000 */
[----:B------:R-:W-:Y:S02]  /*0da0*/  UMOV UR5, 0x80000020 ;  /* 0x8000002000057882 */ /* 0x000fe40000000000 */
[----:B------:R-:W-:Y:S02]  /*0db0*/  UMOV UR4, UR8 ;  /* 0x0000000800047c82 */ /* 0x000fe40008000000 */
[----:B------:R-:W-:Y:S02]  /*0dc0*/  UMOV UR6, UR9 ;  /* 0x0000000900067c82 */ /* 0x000fe40008000000 */
[----:B------:R-:W-:Y:S01]  /*0dd0*/  QGMMA.64x128x32.F32.E4M3.E4M3 R88, gdesc[UR4], RZ, !UPT ;  /* 0x01e00000045879f3 */ /* 0x000fe2000c7008ff */
[----:B------:R-:W-:Y:S01]  /*0de0*/  UIADD3 UR4, UR8, 0x100, URZ ;  /* 0x0000010008047890 */ /* 0x000fe2000fffe03f */
[----:B------:R-:W-:-:S10]  /*0df0*/  UMOV UR5, 0x80000020 ;  /* 0x8000002000057882 */ /* 0x000fd40000000000 */
[----:B------:R-:W-:Y:S01]  /*0e00*/  QGMMA.64x128x32.F32.E4M3.E4M3 R24, gdesc[UR4], RZ, !UPT ;  /* 0x01e00000041879f3 */ /* 0x000fe2000c7008ff */
[----:B------:R-:W-:Y:S02]  /*0e10*/  UIADD3 UR4, UR8, 0x2, URZ ;  /* 0x0000000208047890 */ /* 0x000fe4000fffe03f */
[----:B------:R-:W-:Y:S01]  /*0e20*/  UIADD3 UR6, UR9, 0x2, URZ ;  /* 0x0000000209067890 */ /* 0x000fe2000fffe03f */
[----:B------:R-:W-:Y:S01]  /*0e30*/  UMOV UR5, 0x80000020 ;  /* 0x8000002000057882 */ /* 0x000fe20000000000 */
[----:B------:R-:W-:-:S07]  /*0e40*/  UMOV UR7, 0x80000020 ;  /* 0x8000002000077882 */ /* 0x000fce0000000000 */
[----:B------:R-:W-:Y:S01]  /*0e50*/  QGMMA.64x128x32.F32.E4M3.E4M3 R88, gdesc[UR4], R88 ;  /* 0x01e00000045879f3 */ /* 0x000fe20008700858 */
[----:B------:R-:W-:Y:S01]  /*0e60*/  UIADD3 UR4, UR8, 0x102, URZ ;  /* 0x0000010208047890 */ /* 0x000fe2000fffe03f */
[----:B------:R-:W-:-:S10]  /*0e70*/  UMOV UR5, 0x80000020 ;  /* 0x8000002000057882 */ /* 0x000fd40000000000 */
[----:B------:R-:W-:Y:S01]  /*0e80*/  QGMMA.64x128x32.F32.E4M3.E4M3 R24, gdesc[UR4], R24, gsb0 ;  /* 0x01e00000041879f3 */ /* 0x000fe20008000818 */
[----:B------:R-:W-:-:S05]  /*0e90*/  UMOV UR4, 0x1 ;  /* 0x0000000100047882 */ /* 0x000fca0000000000 */
.L_x_11:
[----:B0-----:R-:W-:-:S05]  /*0ea0*/  VIMNMX R5, R4, 0x1, PT ;  /* 0x0000000104057848 */ /* 0x001fca0003fe0100 */
[----:B------:R-:W-:-:S05]  /*0eb0*/  IMAD.IADD R6, R4, 0x1, -R5 ;  /* 0x0000000104067824 */ /* 0x000fca00078e0a05 */
[----:B------:R-:W-:-:S13]  /*0ec0*/  ISETP.GE.AND P1, PT, R6, 0x1, PT ;  /* 0x000000010600780c */ /* 0x000fda0003f26270 */
[----:B------:R-:W-:Y:S05]  /*0ed0*/  @!P1 BRA `(.L_x_14) ;  /* 0x0000000400089947 */ /* 0x000fea0003800000 */
[----:B------:R-:W0:Y:S01]  /*0ee0*/  S2UR UR6, SR_CgaCtaId ;  /* 0x00000000000679c3 */ /* 0x000e220000008800 */
[----:B------:R-:W-:Y:S01]  /*0ef0*/  UMOV UR5, 0x400 ;  /* 0x0000040000057882 */ /* 0x000fe20000000000 */
[----:B------:R-:W-:Y:S01]  /*0f00*/  LOP3.LUT R9, R3, 0x1, RZ, 0xfc, !PT ;  /* 0x0000000103097812 */ /* 0x000fe200078efcff */
[----:B------:R-:W-:Y:S01]  /*0f10*/  IMAD.MOV.U32 R7, RZ, RZ, RZ ;  /* 0x000000ffff077224 */ /* 0x000fe200078e00ff */
[----:B------:R-:W-:Y:S01]  /*0f20*/  UISETP.NE.U32.AND UP0, UPT, UR4, URZ, UPT ;  /* 0x0000003f0400728c */ /* 0x000fe2000bf05070 */
[----:B------:R-:W-:Y:S01]  /*0f30*/  IMAD.MOV.U32 R4, RZ, RZ, R6 ;  /* 0x000000ffff047224 */ /* 0x000fe200078e0006 */
[----:B0-----:R-:W-:-:S04]  /*0f40*/  ULEA UR14, UR6, UR5, 0x18 ;  /* 0x00000005060e7291 */ /* 0x001fc8000f8ec03f */
[----:B------:R-:W-:Y:S02]  /*0f50*/  UIADD3 UR6, UR14, 0x1c000, URZ ;  /* 0x0001c0000e067890 */ /* 0x000fe4000fffe03f */
[----:B------:R-:W-:Y:S02]  /*0f60*/  USHF.R.U32.HI UR5, URZ, 0x4, UR14 ;  /* 0x000000043f057899 */ /* 0x000fe4000801160e */
[----:B------:R-:W-:Y:S02]  /*0f70*/  USHF.R.U32.HI UR6, URZ, 0x4, UR6 ;  /* 0x000000043f067899 */ /* 0x000fe40008011606 */
[----:B------:R-:W-:Y:S02]  /*0f80*/  ULOP3.LUT UR5, UR5, 0x3fff, URZ, 0xc0, !UPT ;  /* 0x00003fff05057892 */ /* 0x000fe4000f8ec03f */
[----:B------:R-:W-:Y:S02]  /*0f90*/  ULOP3.LUT UR6, UR6, 0x3fff, URZ, 0xc0, !UPT ;  /* 0x00003fff06067892 */ /* 0x000fe4000f8ec03f */
[----:B------:R-:W-:-:S02]  /*0fa0*/  ULOP3.LUT UR15, UR5, 0x10000, URZ, 0xfc, !UPT ;  /* 0x00010000050f7892 */ /* 0x000fc4000f8efc3f */
[----:B------:R-:W-:Y:S01]  /*0fb0*/  ULOP3.LUT UR16, UR6, 0x10000, URZ, 0xfc, !UPT ;  /* 0x0001000006107892 */ /* 0x000fe2000f8efc3f */
[----:B------:R-:W-:-:S11]  /*0fc0*/  UMOV UR5, URZ ;  /* 0x0000003f00057c82 */ /* 0x000fd60008000000 */
.L_x_19:
[----:B------:R-:W-:-:S13]  /*0fd0*/  ISETP.NE.AND P2, PT, R9, 0x3, PT ;  /* 0x000000030900780c */ /* 0x000fda0003f45270 */
[----:B0-----:R-:W-:Y:S05]  /*0fe0*/  @!P2 BRA `(.L_x_15) ;  /* 0x000000000004a947 */ /* 0x001fea0003800000 */
[----:B------:R-:W-:Y:S01]  /*0ff0*/  BPT.TRAP 0x1 ;  /* 0x000000040000795c */ /* 0x000fe20000300000 */
.L_x_15:
[----:B------:R-:W-:Y:S01]  /*1000*/  SHF.L.U32 R5, R7, 0x1f, RZ ;  /* 0x0000001f07057819 */ /* 0x000fe200000006ff */
[----:B------:R-:W-:-:S12]  /*1010*/  ULEA UR6, UR4, UR14, 0x3 ;  /* 0x0000000e04067291 */ /* 0x000fd8000f8e183f */
.L_x_16:
[----:B0-----:R-:W-:-:S04]  /*1020*/  IMAD.U32 R8, RZ, RZ, UR6 ;  /* 0x00000006ff087e24 */ /* 0x001fc8000f8e00ff */
[----:B------:R0:W2:Y:S03]  /*1030*/  SYNCS.PHASECHK.TRANS64.TRYWAIT P1, [R8+URZ+0x38000], R5 ;  /* 0x03800005080075a7 */ /* 0x0000a6000802017f */
[----:B--2---:R-:W-:Y:S05]  /*1040*/  @!P1 NANOSLEEP.SYNCS 0x989680 ;  /* 0x009896800000995d */ /* 0x004fea0003900000 */
[----:B------:R-:W2:Y:S02]  /*1050*/  @!P1 SYNCS.PHASECHK.TRANS64 P1, [R8+URZ+0x38000], R5 ;  /* 0x03800005080095a7 */ /* 0x000ea4000802007f */
[----:B--2---:R-:W-:Y:S05]  /*1060*/  @!P1 BRA `(.L_x_16) ;  /* 0xfffffffc00ec9947 */ /* 0x004fea000383ffff */
[----:B------:R-:W-:Y:S01]  /*1070*/  ULEA UR6, UR4, UR15, 0x9 ;  /* 0x0000000f04067291 */ /* 0x000fe2000f8e483f */
[----:B------:R-:W-:Y:S01]  /*1080*/  WARPGROUP.ARRIVE ;  /* 0x00000000000079c5 */ /* 0x000fe20000000000 */
[----:B------:R-:W-:Y:S01]  /*1090*/  ULEA UR7, UR4, UR16, 0x9 ;  /* 0x0000001004077291 */ /* 0x000fe2000f8e483f */
[----:B------:R-:W-:Y:S01]  /*10a0*/  UMOV UR9, 0x80000020 ;  /* 0x8000002000097882 */ /* 0x000fe20000000000 */
[----:B------:R-:W-:-:S03]  /*10b0*/  UMOV UR11, 0x80000020 ;  /* 0x80000020000b7882 */ /* 0x000fc60000000000 */
[----:B------:R-:W-:Y:S02]  /*10c0*/  UMOV UR8, UR6 ;  /* 0x0000000600087c82 */ /* 0x000fe40008000000 */
[----:B------:R-:W-:Y:S02]  /*10d0*/  UMOV UR10, UR7 ;  /* 0x00000007000a7c82 */ /* 0x000fe40008000000 */
[----:B------:R-:W-:Y:S01]  /*10e0*/  QGMMA.64x128x32.F32.E4M3.E4M3 R88, gdesc[UR8], R88, UP0 ;  /* 0x01e00000085879f3 */ /* 0x000fe2000bf00858 */
[----:B------:R-:W-:Y:S01]  /*10f0*/  UIADD3 UR8, UR6, 0x100, URZ ;  /* 0x0000010006087890 */ /* 0x000fe2000fffe03f */
[----:B------:R-:W-:-:S10]  /*1100*/  UMOV UR9, 0x80000020 ;  /* 0x8000002000097882 */ /* 0x000fd40000000000 */
[----:B------:R-:W-:Y:S01]  /*1110*/  QGMMA.64x128x32.F32.E4M3.E4M3 R24, gdesc[UR8], R24, UP0 ;  /* 0x01e00000081879f3 */ /* 0x000fe2000bf00818 */
[----:B------:R-:W-:Y:S02]  /*1120*/  UIADD3 UR8, UR6, 0x2, URZ ;  /* 0x0000000206087890 */ /* 0x000fe4000fffe03f */
[----:B------:R-:W-:Y:S01]  /*1130*/  UIADD3 UR10, UR7, 0x2, URZ ;  /* 0x00000002070a7890 */ /* 0x000fe2000fffe03f */
[----:B------:R-:W-:Y:S01]  /*1140*/  UMOV UR9, 0x80000020 ;  /* 0x8000002000097882 */ /* 0x000fe20000000000 */
[----:B------:R-:W-:-:S07]  /*1150*/  UMOV UR11, 0x80000020 ;  /* 0x80000020000b7882 */ /* 0x000fce0000000000 */
[----:B------:R-:W-:Y:S01]  /*1160*/  QGMMA.64x128x32.F32.E4M3.E4M3 R88, gdesc[UR8], R88 ;  /* 0x01e00000085879f3 */ /* 0x000fe20008700858 */
[----:B------:R-:W-:Y:S01]  /*1170*/  UIADD3 UR8, UR6, 0x102, URZ ;  /* 0x0000010206087890 */ /* 0x000fe2000fffe03f */
[----:B------:R-:W-:-:S10]  /*1180*/  UMOV UR9, 0x80000020 ;  /* 0x8000002000097882 */ /* 0x000fd40000000000 */
[----:B------:R-:W-:Y:S03]  /*1190*/  QGMMA.64x128x32.F32.E4M3.E4M3 R24, gdesc[UR8], R24, gsb0 ;  /* 0x01e00000081879f3 */ /* 0x000fe60008000818 */
[----:B------:R-:W-:Y:S02]  /*11a0*/  WARPGROUP.DEPBAR.LE gsb0, 0x1 ;  /* 0x00008000000079c5 */ /* 0x000fe40000010100 */
[----:B------:R-:W-:Y:S05]  /*11b0*/  @!P2 BRA `(.L_x_17) ;  /* 0x000000000004a947 */ /* 0x000fea0003800000 */
[----:B------:R-:W-:Y:S01]  /*11c0*/  BPT.TRAP 0x1 ;  /* 0x000000040000795c */ /* 0x000fe20000300000 */
.L_x_17:
[----:B------:R-:W-:Y:S01]  /*11d0*/  ULEA UR6, UR5, UR14, 0x3 ;  /* 0x0000000e05067291 */ /* 0x000fe2000f8e183f */
[----:B------:R-:W-:-:S03]  /*11e0*/  ISETP.GT.U32.AND P1, PT, R3, 0x1, PT ;  /* 0x000000010300780c */ /* 0x000fc60003f24070 */
[----:B------:R-:W-:-:S04]  /*11f0*/  UIADD3 UR6, UR6, 0x38070, URZ ;  /* 0x0003807006067890 */ /* 0x000fc8000fffe03f */
[----:B------:R-:W-:-:S09]  /*1200*/  UPRMT UR6, URZ, 0x654, UR6 ;  /* 0x000006543f067896 */ /* 0x000fd20008000006 */
[----:B------:R-:W-:Y:S01]  /*1210*/  SYNCS.ARRIVE.TRANS64.RED.A1T0 RZ, [UR6], RZ ;  /* 0x000000ffffff79a7 */ /* 0x000fe20008100406 */
[----:B------:R-:W-:Y:S05]  /*1220*/  @P1 BRA `(.L_x_18) ;  /* 0x0000000000041947 */ /* 0x000fea0003800000 */
[----:B------:R-:W-:Y:S01]  /*1230*/  BPT.TRAP 0x1 ;  /* 0x000000040000795c */ /* 0x000fe20000300000 */
.L_x_18:
[----:B------:R-:W-:Y:S01]  /*1240*/  UIADD3 UR4, UR4, 0x1, URZ ;  /* 0x0000000104047890 */ /* 0x000fe2000fffe03f */
[C---:B------:R-:W-:Y:S01]  /*1250*/  ISETP.GT.AND P1, PT, R4.reuse, 0x1, PT ;  /* 0x000000010400780c */ /* 0x040fe20003f24270 */
[----:B------:R-:W-:Y:S01]  /*1260*/  UIADD3 UR5, UR5, 0x1, URZ ;  /* 0x0000000105057890 */ /* 0x000fe2000fffe03f */
[----:B------:R-:W-:Y:S01]  /*1270*/  VIADD R4, R4, 0xffffffff ;  /* 0xffffffff04047836 */ /* 0x000fe20000000000 */
[----:B------:R-:W-:Y:S02]  /*1280*/  UISETP.NE.AND UP0, UPT, UR4, 0xe, UPT ;  /* 0x0000000e0400788c */ /* 0x000fe4000bf05270 */
[----:B------:R-:W-:Y:S02]  /*1290*/  UISETP.NE.AND UP1, UPT, UR5, 0xe, UPT ;  /* 0x0000000e0500788c */ /* 0x000fe4000bf25270 */
[----:B------:R-:W-:Y:S02]  /*12a0*/  USEL UR6, URZ, 0x1, UP0 ;  /* 0x000000013f067887 */ /* 0x000fe40008000000 */
[----:B------:R-:W-:-:S02]  /*12b0*/  USEL UR4, UR4, URZ, UP0 ;  /* 0x0000003f04047287 */ /* 0x000fc40008000000 */
[----:B------:R-:W-:Y:S02]  /*12c0*/  USEL UR5, UR5, URZ, UP1 ;  /* 0x0000003f05057287 */ /* 0x000fe40008800000 */
[----:B------:R-:W-:Y:S01]  /*12d0*/  UPLOP3.LUT UP0, UPT, UPT, UPT, UPT, 0x80, 0x0 ;  /* 0x000000000000789c */ /* 0x000fe20003f0f070 */
[----:B------:R-:W-:Y:S01]  /*12e0*/  LOP3.LUT R7, R7, UR6, RZ, 0x3c, !PT ;  /* 0x0000000607077c12 */ /* 0x000fe2000f8e3cff */
[----:B------:R-:W-:Y:S09]  /*12f0*/  @P1 BRA `(.L_x_19) ;  /* 0xfffffffc00341947 */ /* 0x000ff2000383ffff */
.L_x_14:
[----:B------:R-:W-:Y:S02]  /*1300*/  WARPGROUP.DEPBAR.LE gsb0, 0x0 ;  /* 0x00008000000079c5 */ /* 0x000fe40000010000 */
[----:B------:R-:W-:Y:S05]  /*1310*/  @!P0 BRA `(.L_x_20) ;  /* 0x0000000000488947 */ /* 0x000fea0003800000 */
[----:B------:R-:W-:-:S04]  /*1320*/  LOP3.LUT R4, R3, 0x1, RZ, 0xfc, !PT ;  /* 0x0000000103047812 */ /* 0x000fc800078efcff */
[----:B------:R-:W-:-:S13]  /*1330*/  ISETP.NE.AND P0, PT, R4, 0x3, PT ;  /* 0x000000030400780c */ /* 0x000fda0003f05270 */
[----:B------:R-:W-:Y:S05]  /*1340*/  @!P0 BRA `(.L_x_21) ;  /* 0x0000000000048947 */ /* 0x000fea0003800000 */
[----:B------:R-:W-:Y:S01]  /*1350*/  BPT.TRAP 0x1 ;  /* 0x000000040000795c */ /* 0x000fe20000300000 */
.L_x_21:
[----:B------:R-:W2:Y:S01]  /*1360*/  S2R R7, SR_CgaCtaId ;  /* 0x0000000000077919 */ /* 0x000ea20000008800 */
[----:B------:R-:W-:Y:S02]  /*1370*/  SHF.R.U32.HI R4, RZ, 0x1, R6 ;  /* 0x00000001ff047819 */ /* 0x000fe40000011606 */
[----:B------:R-:W-:-:S03]  /*1380*/  ISETP.GT.U32.AND P0, PT, R3, 0x1, PT ;  /* 0x000000010300780c */ /* 0x000fc60003f04070 */
[----:B0-----:R-:W-:Y:S01]  /*1390*/  IMAD.WIDE.U32 R4, R4, -0x6db6db6d, RZ ;  /* 0x9249249304047825 */ /* 0x001fe200078e00ff */
[----:B------:R-:W-:-:S04]  /*13a0*/  MOV R4, 0x400 ;  /* 0x0000040000047802 */ /* 0x000fc80000000f00 */
[----:B------:R-:W-:-:S05]  /*13b0*/  SHF.R.U32.HI R5, RZ, 0x2, R5 ;  /* 0x00000002ff057819 */ /* 0x000fca0000011605 */
[----:B------:R-:W-:Y:S01]  /*13c0*/  IMAD R6, R5, -0xe, R6 ;  /* 0xfffffff205067824 */ /* 0x000fe200078e0206 */
[----:B--2---:R-:W-:-:S05]  /*13d0*/  LEA R7, R7, R4, 0x18 ;  /* 0x0000000407077211 */ /* 0x004fca00078ec0ff */
[----:B------:R-:W-:-:S04]  /*13e0*/  IMAD R6, R6, 0x8, R7 ;  /* 0x0000000806067824 */ /* 0x000fc800078e0207 */
[----:B------:R-:W-:-:S05]  /*13f0*/  VIADD R6, R6, 0x38070 ;  /* 0x0003807006067836 */ /* 0x000fca0000000000 */
[----:B------:R-:W-:-:S04]  /*1400*/  PRMT R6, RZ, 0x654, R6 ;  /* 0x00000654ff067816 */ /* 0x000fc80000000006 */
[----:B------:R2:W-:Y:S01]  /*1410*/  SYNCS.ARRIVE.TRANS64.RED.A1T0 RZ, [R6+URZ], RZ ;  /* 0x000000ff06ff79a7 */ /* 0x0005e2000810043f */
[----:B------:R-:W-:Y:S05]  /*1420*/  @P0 BRA `(.L_x_20) ;  /* 0x0000000000040947 */ /* 0x000fea0003800000 */
[----:B------:R-:W-:Y:S01]  /*1430*/  BPT.TRAP 0x1 ;  /* 0x000000040000795c */ /* 0x000fe20000300000 */
.L_x_20:
[----:B------:R-:W4:Y:S01]  /*1440*/  S2R R4, SR_TID.X ;  /* 0x0000000000047919 */ /* 0x000f220000002100 */
[----:B------:R-:W-:Y:S01]  /*1450*/  ULDC.64 UR4, c[0x0][0x280] ;  /* 0x0000a00000047ab9 */ /* 0x000fe20000000a00 */
[----:B------:R-:W0:Y:S01]  /*1460*/  S2R R12, SR_CTAID.Y ;  /* 0x00000000000c7919 */ /* 0x000e220000002600 */
[----:B------:R-:W1:Y:S01]  /*1470*/  S2R R13, SR_CTAID.X ;  /* 0x00000000000d7919 */ /* 0x000e620000002500 */
[----:B----4-:R-:W-:-:S04]  /*1480*/  SHF.R.S32.HI R3, RZ, 0x1f, R4 ;  /* 0x0000001fff037819 */ /* 0x010fc80000011404 */
[----:B------:R-:W-:Y:S01]  /*1490*/  LEA.HI R3, R3, R4, RZ, 0x7 ;  /* 0x0000000403037211 */ /* 0x000fe200078f38ff */
[----:B0-----:R-:W-:-:S03]  /*14a0*/  IMAD.SHL.U32 R12, R12, 0x80, RZ ;  /* 0x000000800c0c7824 */ /* 0x001fc600078e00ff */
[----:B------:R-:W-:Y:S01]  /*14b0*/  LOP3.LUT R3, R3, 0xffffff80, RZ, 0xc0, !PT ;  /* 0xffffff8003037812 */ /* 0x000fe200078ec0ff */
[----:B-1----:R-:W-:Y:S01]  /*14c0*/  IMAD.SHL.U32 R14, R13, 0x80, RZ ;  /* 0x000000800d0e7824 */ /* 0x002fe200078e00ff */
[----:B------:R-:W-:-:S03]  /*14d0*/  ISETP.GE.AND P0, PT, R12, UR5, PT ;  /* 0x000000050c007c0c */ /* 0x000fc6000bf06270 */
[----:B------:R-:W-:Y:S01]  /*14e0*/  IMAD.IADD R3, R4, 0x1, -R3 ;  /* 0x0000000104037824 */ /* 0x000fe200078e0a03 */
[----:B------:R-:W-:-:S04]  /*14f0*/  ISETP.GE.OR P0, PT, R14, UR4, P0 ;  /* 0x000000040e007c0c */ /* 0x000fc80008706670 */
[----:B------:R-:W-:-:S04]  /*1500*/  SHF.R.S32.HI R4, RZ, 0x1f, R3 ;  /* 0x0000001fff047819 */ /* 0x000fc80000011403 */
[----:B------:R-:W-:-:S04]  /*1510*/  LEA.HI R5, R4, R3, RZ, 0x2 ;  /* 0x0000000304057211 */ /* 0x000fc800078f10ff */
[--C-:B------:R-:W-:Y:S02]  /*1520*/  SHF.R.S32.HI R10, RZ, 0x2, R5.reuse ;  /* 0x00000002ff0a7819 */ /* 0x100fe40000011405 */
[----:B------:R-:W-:-:S04]  /*1530*/  SHF.R.S32.HI R7, RZ, 0x1f, R5 ;  /* 0x0000001fff077819 */ /* 0x000fc80000011405 */
[----:B------:R-:W-:Y:S01]  /*1540*/  LEA.HI R7, R7, R10, RZ, 0x3 ;  /* 0x0000000a07077211 */ /* 0x000fe200078f18ff */
[----:B------:R-:W-:Y:S06]  /*1550*/  @P0 EXIT ;  /* 0x000000000000094d */ /* 0x000fec0003800000 */
[----:B------:R-:W-:Y:S01]  /*1560*/  LOP3.LUT R7, R7, 0xfffffff8, RZ, 0xc0, !PT ;  /* 0xfffffff807077812 */ /* 0x000fe200078ec0ff */
[----:B------:R-:W0:Y:S01]  /*1570*/  LDC.64 R8, c[0x0][0x5d0] ;  /* 0x00017400ff087b82 */ /* 0x000e220000000a00 */
[----:B--2---:R-:W-:Y:S02]  /*1580*/  LOP3.LUT R6, R5, 0x7ffffffc, RZ, 0xc0, !PT ;  /* 0x7ffffffc05067812 */ /* 0x004fe400078ec0ff */
[----:B------:R-:W-:Y:S01]  /*1590*/  LEA.HI R4, R4, R3, RZ, 0x5 ;  /* 0x0000000304047211 */ /* 0x000fe200078f28ff */
[----:B------:R-:W-:Y:S02]  /*15a0*/  IMAD.IADD R10, R10, 0x1, -R7 ;  /* 0x000000010a0a7824 */ /* 0x000fe400078e0a07 */
[----:B------:R-:W-:-:S03]  /*15b0*/  IMAD.IADD R6, R3, 0x1, -R6 ;  /* 0x0000000103067824 */ /* 0x000fc600078e0a06 */
[--C-:B------:R-:W-:Y:S01]  /*15c0*/  SHF.R.S32.HI R11, RZ, 0x1f, R10.reuse ;  /* 0x0000001fff0b7819 */ /* 0x100fe2000001140a */
[----:B------:R-:W-:Y:S02]  /*15d0*/  IMAD.SHL.U32 R3, R6, 0x2, RZ ;  /* 0x0000000206037824 */ /* 0x000fe400078e00ff */
[----:B------:R-:W-:Y:S01]  /*15e0*/  IMAD.WIDE R6, R13, 0x80, R10 ;  /* 0x000000800d067825 */ /* 0x000fe200078e020a */
[----:B------:R-:W-:Y:S02]  /*15f0*/  SHF.R.S32.HI R11, RZ, 0x5, R4 ;  /* 0x00000005ff0b7819 */ /* 0x000fe40000011404 */
[----:B------:R-:W-:Y:S02]  /*1600*/  SHF.R.S32.HI R5, RZ, 0x1f, R3 ;  /* 0x0000001fff057819 */ /* 0x000fe40000011403 */
[----:B------:R-:W-:Y:S01]  /*1610*/  IADD3 R4, P0, R12, R3, RZ ;  /* 0x000000030c047210 */ /* 0x000fe20007f1e0ff */
[----:B------:R-:W-:Y:S01]  /*1620*/  IMAD.WIDE R6, R11, 0x10, R6 ;  /* 0x000000100b067825 */ /* 0x000fe200078e0206 */
[----:B------:R-:W-:-:S02]  /*1630*/  IADD3 R3, -R3, UR5, -R12 ;  /* 0x0000000503037c10 */ /* 0x000fc4000fffe90c */
[----:B------:R-:W-:Y:S01]  /*1640*/  LEA.HI.X.SX32 R5, R12, R5, 0x1, P0 ;  /* 0x000000050c057211 */ /* 0x000fe200000f0eff */
[----:B------:R-:W-:Y:S01]  /*1650*/  IMAD R11, R11, -0x10, -R14 ;  /* 0xfffffff00b0b7824 */ /* 0x000fe200078e0a0e */
[----:B0-----:R-:W-:Y:S01]  /*1660*/  SHF.L.U64.HI R18, R8, 0x3, R9 ;  /* 0x0000000308127819 */ /* 0x001fe20000010209 */
[-C--:B------:R-:W-:Y:S02]  /*1670*/  IMAD R14, R7, R8.reuse, RZ ;  /* 0x00000008070e7224 */ /* 0x080fe400078e02ff */
[C---:B------:R-:W-:Y:S01]  /*1680*/  IMAD.WIDE.U32 R12, R6.reuse, R8, R4 ;  /* 0x00000008060c7225 */ /* 0x040fe200078e0004 */
[----:B------:R-:W-:Y:S01]  /*1690*/  IADD3 R16, R11, UR4, -R10 ;  /* 0x000000040b107c10 */ /* 0x000fe2000fffe80a */
[----:B------:R-:W-:Y:S02]  /*16a0*/  ULDC.64 UR4, c[0x0][0x5c8] ;  /* 0x0001720000047ab9 */ /* 0x000fe40000000a00 */
[----:B------:R-:W-:Y:S01]  /*16b0*/  IMAD R17, R6, R9, R14 ;  /* 0x0000000906117224 */ /* 0x000fe200078e020e */
[C---:B------:R-:W-:Y:S01]  /*16c0*/  LEA R10, P3, R8.reuse, R12, 0x6 ;  /* 0x0000000c080a7211 */ /* 0x040fe200078630ff */
[----:B------:R-:W-:Y:S01]  /*16d0*/  IMAD.SHL.U32 R15, R8, 0x8, RZ ;  /* 0x00000008080f7824 */ /* 0x000fe200078e00ff */
[----:B------:R-:W-:Y:S01]  /*16e0*/  IADD3 R14, P2, R12, UR4, RZ ;  /* 0x000000040c0e7c10 */ /* 0x000fe2000ff5e0ff */
[----:B------:R-:W-:-:S03]  /*16f0*/  IMAD.IADD R11, R13, 0x1, R17 ;  /* 0x000000010d0b7824 */ /* 0x000fc600078e0211 */
[----:B------:R-:W-:Y:S02]  /*1700*/  IADD3 R12, P1, P0, R12, UR4, R15 ;  /* 0x000000040c0c7c10 */ /* 0x000fe4000f83e00f */
[----:B------:R-:W-:Y:S02]  /*1710*/  LEA.HI.X R9, R8, R11, R9, 0x6, P3 ;  /* 0x0000000b08097211 */ /* 0x000fe400018f3409 */
[----:B------:R-:W-:Y:S02]  /*1720*/  IADD3 R8, P4, P5, R10, UR4, R15 ;  /* 0x000000040a087c10 */ /* 0x000fe4000fd9e00f */
[----:B------:R-:W-:Y:S02]  /*1730*/  IADD3.X R15, R11, UR5, RZ, P2, !PT ;  /* 0x000000050b0f7c10 */ /* 0x000fe400097fe4ff */
[----:B---3-5:R-:W-:Y:S02]  /*1740*/  FSETP.NEU.AND P2, PT, R2, RZ, PT ;  /* 0x000000ff0200720b */ /* 0x028fe40003f4d000 */
[----:B------:R-:W-:-:S02]  /*1750*/  IADD3 R10, P3, R10, UR4, RZ ;  /* 0x000000040a0a7c10 */ /* 0x000fc4000ff7e0ff */
[--C-:B------:R-:W-:Y:S02]  /*1760*/  IADD3.X R13, R11, UR5, R18.reuse, P1, P0 ;  /* 0x000000050b0d7c10 */ /* 0x100fe40008fe0412 */
[C---:B------:R-:W-:Y:S02]  /*1770*/  IADD3.X R11, R9.reuse, UR5, RZ, P3, !PT ;  /* 0x00000005090b7c10 */ /* 0x040fe40009ffe4ff */
[----:B------:R-:W-:-:S05]  /*1780*/  IADD3.X R9, R9, UR5, R18, P4, P5 ;  /* 0x0000000509097c10 */ /* 0x000fca000a7ea412 */
[----:B------:R-:W-:Y:S05]  /*1790*/  @!P2 BRA `(.L_x_22) ;  /* 0x000000680068a947 */ /* 0x000fea0003800000 */
[----:B------:R-:W-:Y:S01]  /*17a0*/  ISETP.GE.AND P1, PT, R16, 0x1, PT ;  /* 0x000000011000780c */ /* 0x000fe20003f26270 */
[----:B------:R-:W-:Y:S01]  /*17b0*/  ULDC.64 UR4, c[0x0][0x5b0] ;  /* 0x00016c0000047ab9 */ /* 0x000fe20000000a00 */
[----:B------:R-:W-:Y:S01]  /*17c0*/  ULDC.64 UR6, c[0x0][0x5a8] ;  /* 0x00016a0000067ab9 */ /* 0x000fe20000000a00 */
[----:B------:R-:W-:Y:S01]  /*17d0*/  IMAD R17, R7, UR4, RZ ;  /* 0x0000000407117c24 */ /* 0x000fe2000f8e02ff */
[----:B------:R-:W-:Y:S01]  /*17e0*/  ISETP.LT.OR P0, PT, R3, 0x1, !P1 ;  /* 0x000000010300780c */ /* 0x000fe20004f01670 */
[C---:B------:R-:W-:Y:S01]  /*17f0*/  IMAD.WIDE.U32 R18, R6.reuse, UR4, R4 ;  /* 0x0000000406127c25 */ /* 0x040fe2000f8e0004 */
[----:B------:R-:W-:Y:S03]  /*1800*/  BSSY B0, `(.L_x_23) ;  /* 0x0000007000007945 */ /* 0x000fe60003800000 */
[----:B------:R-:W-:Y:S01]  /*1810*/  IMAD R17, R6, UR5, R17 ;  /* 0x0000000506117c24 */ /* 0x000fe2000f8e0211 */
[----:B------:R-:W-:-:S04]  /*1820*/  IADD3 R18, P2, R18, UR6, RZ ;  /* 0x0000000612127c10 */ /* 0x000fc8000ff5e0ff */
[--C-:B------:R-:W-:Y:S02]  /*1830*/  IADD3.X R19, R19, UR7, R17.reuse, P2, !PT ;  /* 0x0000000713137c10 */ /* 0x100fe400097fe411 */
[----:B------:R-:W-:Y:S01]  /*1840*/  PRMT R17, RZ, 0x7610, R17 ;  /* 0x00007610ff117816 */ /* 0x000fe20000000011 */
[----:B------:R-:W-:Y:S06]  /*1850*/  @P0 BRA `(.L_x_24) ;  /* 0x0000000000040947 */ /* 0x000fec0003800000 */
[----:B------:R0:W5:Y:S02]  /*1860*/  LDG.E.U8 R17, desc[UR12][R18.64] ;  /* 0x0000000c12117981 */ /* 0x000164000c1e1100 */
.L_x_24:
[----:B------:R-:W-:Y:S05]  /*1870*/  BSYNC B0 ;  /* 0x0000000000007941 */ /* 0x000fea0003800000 */
.L_x_23:
[----:B-----5:R-:W-:Y:S01]  /*1880*/  LOP3.LUT R17, R17, 0xff, RZ, 0xc0, !PT ;  /* 0x000000ff11117812 */ /* 0x020fe200078ec0ff */
[----:B------:R-:W-:Y:S01]  /*1890*/  BSSY B0, `(.L_x_25) ;  /* 0x000000b000007945 */ /* 0x000fe20003800000 */
[----:B------:R-:W-:Y:S02]  /*18a0*/  ISETP.LT.OR P2, PT, R3, 0x2, !P1 ;  /* 0x000000020300780c */ /* 0x000fe40004f41670 */
[----:B------:R-:W-:-:S05]  /*18b0*/  F2FP.F16.E4M3.UNPACK_B R17, R17 ;  /* 0x00000011ff11723e */ /* 0x000fca00020006ff */
[----:B------:R-:W-:-:S05]  /*18c0*/  HADD2.F32 R17, -RZ, R17.H0_H0 ;  /* 0x20000011ff117230 */ /* 0x000fca0000004100 */
[----:B------:R-:W-:-:S04]  /*18d0*/  FMUL R17, R17, R2 ;  /* 0x0000000211117220 */ /* 0x000fc80000400000 */
[----:B------:R-:W-:-:S05]  /*18e0*/  FFMA R17, R88, R0, R17 ;  /* 0x0000000058117223 */ /* 0x000fca0000000011 */
[----:B------:R-:W-:Y:S02]  /*18f0*/  F2FP.SATFINITE.E4M3.F32.PACK_AB_MERGE_C R21, RZ, R17, RZ ;  /* 0x00000011ff15723e */ /* 0x000fe400048070ff */
[----:B------:R-:W-:-:S03]  /*1900*/  PRMT R17, RZ, 0x7610, R17 ;  /* 0x00007610ff117816 */ /* 0x000fc60000000011 */
[----:B------:R1:W-:Y:S01]  /*1910*/  @!P0 STG.E.U8 desc[UR12][R14.64], R21 ;  /* 0x000000150e008986 */ /* 0x0003e2000c10110c */
[----:B------:R-:W-:Y:S05]  /*1920*/  @P2 BRA `(.L_x_26) ;  /* 0x0000000000042947 */ /* 0x000fea0003800000 */
[----:B------:R2:W5:Y:S02]  /*1930*/  LDG.E.U8 R17, desc[UR12][R18.64+0x1] ;  /* 0x0000010c12117981 */ /* 0x000564000c1e1100 */
.L_x_26:
[----:B------:R-:W-:Y:S05]  /*1940*/  BSYNC B0 ;  /* 0x0000000000007941 */ /* 0x000fea0003800000 */
.L_x_25:
[----:B-----5:R-:W-:Y:S01]  /*1950*/  LOP3.LUT R17, R17, 0xff, RZ, 0xc0, !PT ;  /* 0x000000ff11117812 */ /* 0x020fe200078ec0ff */
[----:B------:R-:W-:Y:S01]  /*1960*/  BSSY B0, `(.L_x_27) ;  /* 0x0000013000007945 */ /* 0x000fe20003800000 */
[----:B------:R-:W-:Y:S02]  /*1970*/  IADD3 R23, P0, R6, 0x8, RZ ;  /* 0x0000000806177810 */ /* 0x000fe40007f1e0ff */
[----:B------:R-:W-:-:S03]  /*1980*/  F2FP.F16.E4M3.UNPACK_B R17, R17 ;  /* 0x00000011ff11723e */ /* 0x000fc600020006ff */
[----:B------:R-:W-:Y:S01]  /*1990*/  IMAD.X R88, RZ, RZ, R7, P0 ;  /* 0x000000ffff587224 */ /* 0x000fe200000e0607 */
[----:B------:R-:W-:Y:S01]  /*19a0*/  ISETP.GE.AND P0, PT, R16, 0x9, PT ;  /* 0x000000091000780c */ /* 0x000fe20003f06270 */
[----:B------:R-:W-:Y:S02]  /*19b0*/  HADD2.F32 R17, -RZ, R17.H0_H0 ;  /* 0x20000011ff117230 */ /* 0x000fe40000004100 */
[----:B-1----:R-:W-:Y:S01]  /*19c0*/  IMAD.WIDE.U32 R20, R23, UR4, R4 ;  /* 0x0000000417147c25 */ /* 0x002fe2000f8e0004 */
[----:B------:R-:W-:-:S03]  /*19d0*/  ISETP.LT.OR P3, PT, R3, 0x1, !P0 ;  /* 0x000000010300780c */ /* 0x000fc60004761670 */
[----:B------:R-:W-:Y:S01]  /*19e0*/  FMUL R22, R17, R2 ;  /* 0x0000000211167220 */ /* 0x000fe20000400000 */
[----:B------:R-:W-:Y:S01]  /*19f0*/  IMAD R88, R88, UR4, RZ ;  /* 0x0000000458587c24 */ /* 0x000fe2000f8e02ff */
[----:B------:R-:W-:Y:S02]  /*1a00*/  IADD3 R20, P4, R20, UR6, RZ ;  /* 0x0000000614147c10 */ /* 0x000fe4000ff9e0ff */
[----:B------:R-:W-:Y:S01]  /*1a10*/  FFMA R22, R89, R0, R22 ;  /* 0x0000000059167223 */ /* 0x000fe20000000016 */
[----:B------:R-:W-:Y:S01]  /*1a20*/  IMAD R23, R23, UR5, R88 ;  /* 0x0000000517177c24 */ /* 0x000fe2000f8e0258 */
[----:B------:R-:W-:-:S03]  /*1a30*/  PRMT R17, RZ, 0x7610, R17 ;  /* 0x00007610ff117816 */ /* 0x000fc60000000011 */
[----:B------:R-:W-:Y:S02]  /*1a40*/  F2FP.SATFINITE.E4M3.F32.PACK_AB_MERGE_C R89, RZ, R22, RZ ;  /* 0x00000016ff59723e */ /* 0x000fe400048070ff */
[----:B------:R-:W-:-:S03]  /*1a50*/  IADD3.X R21, R21, UR7, R23, P4, !PT ;  /* 0x0000000715157c10 */ /* 0x000fc6000a7fe417 */
[----:B------:R1:W-:Y:S01]  /*1a60*/  @!P2 STG.E.U8 desc[UR12][R14.64+0x1], R89 ;  /* 0x000001590e00a986 */ /* 0x0003e2000c10110c */
[----:B------:R-:W-:Y:S05]  /*1a70*/  @P3 BRA `(.L_x_28) ;  /* 0x0000000000043947 */ /* 0x000fea0003800000 */
[----:B------:R3:W5:Y:S02]  /*1a80*/  LDG.E.U8 R17, desc[UR12][R20.64] ;  /* 0x0000000c14117981 */ /* 0x000764000c1e1100 */
.L_x_28:
[----:B------:R-:W-:Y:S05]  /*1a90*/  BSYNC B0 ;  /* 0x0000000000007941 */ /* 0x000fea0003800000 */
.L_x_27:
        /* <DEDUP_REMOVED lines=12> */
.L_x_30:
[----:B------:R-:W-:Y:S05]  /*1b60*/  BSYNC B0 ;  /* 0x0000000000007941 */ /* 0x000fea0003800000 */
.L_x_29:
[----:B-----5:R-:W-:Y:S01]  /*1b70*/  LOP3.LUT R17, R17, 0xff, RZ, 0xc0, !PT ;  /* 0x000000ff11117812 */ /* 0x020fe200078ec0ff */
[----:B------:R-:W-:Y:S01]  /*1b80*/  BSSY B0, `(.L_x_31) ;  /* 0x000000b000007945 */ /* 0x000fe20003800000 */
[----:B------:R-:W-:Y:S02]  /*1b90*/  ISETP.LT.OR P3, PT, R3, 0x9, !P1 ;  /* 0x000000090300780c */ /* 0x000fe40004f61670 */
[----:B------:R-:W-:-:S05]  /*1ba0*/  F2FP.F16.E4M3.UNPACK_B R17, R17 ;  /* 0x00000011ff11723e */ /* 0x000fca00020006ff */
[----:B------:R-:W-:-:S05]  /*1bb0*/  HADD2.F32 R17, -RZ, R17.H0_H0 ;  /* 0x20000011ff117230 */ /* 0x000fca0000004100 */
[----:B------:R-:W-:Y:S01]  /*1bc0*/  FMUL R22, R17, R2 ;  /* 0x0000000211167220 */ /* 0x000fe20000400000 */
[----:B------:R-:W-:-:S03]  /*1bd0*/  PRMT R17, RZ, 0x7610, R17 ;  /* 0x00007610ff117816 */ /* 0x000fc60000000011 */
[----:B------:R-:W-:-:S05]  /*1be0*/  FFMA R22, R91, R0, R22 ;  /* 0x000000005b167223 */ /* 0x000fca0000000016 */
[----:B----4-:R-:W-:-:S05]  /*1bf0*/  F2FP.SATFINITE.E4M3.F32.PACK_AB_MERGE_C R23, RZ, R22, RZ ;  /* 0x00000016ff17723e */ /* 0x010fca00048070ff */
[----:B------:R4:W-:Y:S01]  /*1c00*/  @!P2 STG.E.U8 desc[UR12][R12.64+0x1], R23 ;  /* 0x000001170c00a986 */ /* 0x0009e2000c10110c */
[----:B------:R-:W-:Y:S05]  /*1c10*/  @P3 BRA `(.L_x_32) ;  /* 0x0000000000043947 */ /* 0x000fea0003800000 */
[----:B------:R0:W5:Y:S02]  /*1c20*/  LDG.E.U8 R17, desc[UR12][R18.64+0x8] ;  /* 0x0000080c12117981 */ /* 0x000164000c1e1100 */
.L_x_32:
[----:B------:R-:W-:Y:S05]  /*1c30*/  BSYNC B0 ;  /* 0x0000000000007941 */ /* 0x000fea0003800000 */
.L_x_31:
[----:B-----5:R-:W-:Y:S01]  /*1c40*/  LOP3.LUT R17, R17, 0xff, RZ, 0xc0, !PT ;  /* 0x000000ff11117812 */ /* 0x020fe200078ec0ff */
[----:B------:R-:W-:Y:S01]  /*1c50*/  BSSY B0, `(.L_x_33) ;  /* 0x000000b000007945 */ /* 0x000fe20003800000 */
[----:B------:R-:W-:Y:S02]  /*1c60*/  ISETP.LT.OR P2, PT, R3, 0xa, !P1 ;  /* 0x0000000a0300780c */ /* 0x000fe40004f41670 */
[----:B------:R-:W-:-:S05]  /*1c70*/  F2FP.F16.E4M3.UNPACK_B R17, R17 ;  /* 0x00000011ff11723e */ /* 0x000fca00020006ff */
[----:B------:R-:W-:-:S05]  /*1c80*/  HADD2.F32 R17, -RZ, R17.H0_H0 ;  /* 0x20000011ff117230 */ /* 0x000fca0000004100 */
[----:B------:R-:W-:-:S04]  /*1c90*/  FMUL R17, R17, R2 ;  /* 0x0000000211117220 */ /* 0x000fc80000400000 */
[----:B------:R-:W-:-:S05]  /*1ca0*/  FFMA R17, R92, R0, R17 ;  /* 0x000000005c117223 */ /* 0x000fca0000000011 */
[----:B----4-:R-:W-:Y:S02]  /*1cb0*/  F2FP.SATFINITE.E4M3.F32.PACK_AB_MERGE_C R23, RZ, R17, RZ ;  /* 0x00000011ff17723e */ /* 0x010fe400048070ff */
[----:B------:R-:W-:-:S03]  /*1cc0*/  PRMT R17, RZ, 0x7610, R17 ;  /* 0x00007610ff117816 */ /* 0x000fc60000000011 */
[----:B------:R4:W-:Y:S01]  /*1cd0*/  @!P3 STG.E.U8 desc[UR12][R14.64+0x8], R23 ;  /* 0x000008170e00b986 */ /* 0x0009e2000c10110c */
[----:B------:R-:W-:Y:S05]  /*1ce0*/  @P2 BRA `(.L_x_34) ;  /* 0x0000000000042947 */ /* 0x000fea0003800000 */
[----:B------:R0:W5:Y:S02]  /*1cf0*/  LDG.E.U8 R17, desc[UR12][R18.64+0x9] ;  /* 0x0000090c12117981 */ /* 0x000164000c1e1100 */
.L_x_34:
[----:B------:R-:W-:Y:S05]  /*1d00*/  BSYNC B0 ;  /* 0x0000000000007941 */ /* 0x000fea0003800000 */
.L_x_33:
        /* <DEDUP_REMOVED lines=12> */
.L_x_36:
[----:B------:R-:W-:Y:S05]  /*1dd0*/  BSYNC B0 ;  /* 0x0000000000007941 */ /* 0x000fea0003800000 */
.L_x_35:
        /* <DEDUP_REMOVED lines=12> */
.L_x_38:
[----:B------:R-:W-:Y:S05]  /*1ea0*/  BSYNC B0 ;  /* 0x0000000000007941 */ /* 0x000fea0003800000 */
.L_x_37:
        /* <DEDUP_REMOVED lines=12> */
.L_x_40:
[----:B------:R-:W-:Y:S05]  /*1f70*/  BSYNC B0 ;  /* 0x0000000000007941 */ /* 0x000fea0003800000 */
.L_x_39:
        /* <DEDUP_REMOVED lines=12> */
.L_x_42:
[----:B------:R-:W-:Y:S05]  /*2040*/  BSYNC B0 ;  /* 0x0000000000007941 */ /* 0x000fea0003800000 */
.L_x_41:
        /* <DEDUP_REMOVED lines=12> */
.L_x_44:
[----:B------:R-:W-:Y:S05]  /*2110*/  BSYNC B0 ;  /* 0x0000000000007941 */ /* 0x000fea0003800000 */
.L_x_43:
        /* <DEDUP_REMOVED lines=12> */
.L_x_46:
[----:B------:R-:W-:Y:S05]  /*21e0*/  BSYNC B0 ;  /* 0x0000000000007941 */ /* 0x000fea0003800000 */
.L_x_45:
        /* <DEDUP_REMOVED lines=12> */
.L_x_48:
[----:B------:R-:W-:Y:S05]  /*22b0*/  BSYNC B0 ;  /* 0x0000000000007941 */ /* 0x000fea0003800000 */
.L_x_47:
        /* <DEDUP_REMOVED lines=12> */
.L_x_50:
[----:B------:R-:W-:Y:S05]  /*2380*/  BSYNC B0 ;  /* 0x0000000000007941 */ /* 0x000fea0003800000 */
.L_x_49:
        /* <DEDUP_REMOVED lines=12> */
.L_x_52:
[----:B------:R-:W-:Y:S05]  /*2450*/  BSYNC B0 ;  /* 0x0000000000007941 */ /* 0x000fea0003800000 */
.L_x_51:
        /* <DEDUP_REMOVED lines=12> */
.L_x_54:
[----:B------:R-:W-:Y:S05]  /*2520*/  BSYNC B0 ;  /* 0x0000000000007941 */ /* 0x000fea0003800000 */
.L_x_53:
        /* <DEDUP_REMOVED lines=12> */
.L_x_56:
[----:B------:R-:W-:Y:S05]  /*25f0*/  BSYNC B0 ;  /* 0x0000000000007941 */ /* 0x000fea0003800000 */
.L_x_55:
        /* <DEDUP_REMOVED lines=12> */
.L_x_58:
[----:B------:R-:W-:Y:S05]  /*26c0*/  BSYNC B0 ;  /* 0x0000000000007941 */ /* 0x000fea0003800000 */
.L_x_57:
        /* <DEDUP_REMOVED lines=12> */
.L_x_60:
[----:B------:R-:W-:Y:S05]  /*2790*/  BSYNC B0 ;  /* 0x0000000000007941 */ /* 0x000fea0003800000 */
.L_x_59:
        /* <DEDUP_REMOVED lines=12> */
.L_x_62:
[----:B------:R-:W-:Y:S05]  /*2860*/  BSYNC B0 ;  /* 0x0000000000007941 */ /* 0x000fea0003800000 */
.L_x_61:
        /* <DEDUP_REMOVED lines=12> */
.L_x_64:
[----:B------:R-:W-:Y:S05]  /*2930*/  BSYNC B0 ;  /* 0x0000000000007941 */ /* 0x000fea0003800000 */
.L_x_63:
        /* <DEDUP_REMOVED lines=12> */
.L_x_66:
[----:B------:R-:W-:Y:S05]  /*2a00*/  BSYNC B0 ;  /* 0x0000000000007941 */ /* 0x000fea0003800000 */
.L_x_65:
        /* <DEDUP_REMOVED lines=12> */
.L_x_68:
[----:B------:R-:W-:Y:S05]  /*2ad0*/  BSYNC B0 ;  /* 0x0000000000007941 */ /* 0x000fea0003800000 */
.L_x_67:
        /* <DEDUP_REMOVED lines=12> */
.L_x_70:
[----:B------:R-:W-:Y:S05]  /*2ba0*/  BSYNC B0 ;  /* 0x0000000000007941 */ /* 0x000fea0003800000 */
.L_x_69:
        /* <DEDUP_REMOVED lines=12> */
.L_x_72:
[----:B------:R-:W-:Y:S05]  /*2c70*/  BSYNC B0 ;  /* 0x0000000000007941 */ /* 0x000fea0003800000 */
.L_x_71:
        /* <DEDUP_REMOVED lines=12> */
.L_x_74:
[----:B------:R-:W-:Y:S05]  /*2d40*/  BSYNC B0 ;  /* 0x0000000000007941 */ /* 0x000fea0003800000 */
.L_x_73:
        /* <DEDUP_REMOVED lines=12> */
.L_x_76:
[----:B------:R-:W-:Y:S05]  /*2e10*/  BSYNC B0 ;  /* 0x0000000000007941 */ /* 0x000fea0003800000 */
.L_x_75:
        /* <DEDUP_REMOVED lines=12> */
.L_x_78:
[----:B------:R-:W-:Y:S05]  /*2ee0*/  BSYNC B0 ;  /* 0x0000000000007941 */ /* 0x000fea0003800000 */
.L_x_77:
        /* <DEDUP_REMOVED lines=12> */
.L_x_80:
[----:B------:R-:W-:Y:S05]  /*2fb0*/  BSYNC B0 ;  /* 0x0000000000007941 */ /* 0x000fea0003800000 */
.L_x_79:
        /* <DEDUP_REMOVED lines=12> */
.L_x_82:
[----:B------:R-:W-:Y:S05]  /*3080*/  BSYNC B0 ;  /* 0x0000000000007941 */ /* 0x000fea0003800000 */
.L_x_81:
        /* <DEDUP_REMOVED lines=12> */
.L_x_84:
[----:B------:R-:W-:Y:S05]  /*3150*/  BSYNC B0 ;  /* 0x0000000000007941 */ /* 0x000fea0003800000 */
.L_x_83:
        /* <DEDUP_REMOVED lines=12> */
.L_x_86:
[----:B------:R-:W-:Y:S05]  /*3220*/  BSYNC B0 ;  /* 0x0000000000007941 */ /* 0x000fea0003800000 */
.L_x_85:
        /* <DEDUP_REMOVED lines=12> */
.L_x_88:
[----:B------:R-:W-:Y:S05]  /*32f0*/  BSYNC B0 ;  /* 0x0000000000007941 */ /* 0x000fea0003800000 */
.L_x_87:
        /* <DEDUP_REMOVED lines=12> */
.L_x_90:
[----:B------:R-:W-:Y:S05]  /*33c0*/  BSYNC B0 ;  /* 0x0000000000007941 */ /* 0x000fea0003800000 */
.L_x_89:
        /* <DEDUP_REMOVED lines=12> */
.L_x_92:
[----:B------:R-:W-:Y:S05]  /*3490*/  BSYNC B0 ;  /* 0x0000000000007941 */ /* 0x000fea0003800000 */
.L_x_91:
        /* <DEDUP_REMOVED lines=12> */
.L_x_94:
[----:B------:R-:W-:Y:S05]  /*3560*/  BSYNC B0 ;  /* 0x0000000000007941 */ /* 0x000fea0003800000 */
.L_x_93:
        /* <DEDUP_REMOVED lines=12> */
.L_x_96:
[----:B------:R-:W-:Y:S05]  /*3630*/  BSYNC B0 ;  /* 0x0000000000007941 */ /* 0x000fea0003800000 */
.L_x_95:
        /* <DEDUP_REMOVED lines=12> */
.L_x_98:
[----:B------:R-:W-:Y:S05]  /*3700*/  BSYNC B0 ;  /* 0x0000000000007941 */ /* 0x000fea0003800000 */
.L_x_97:
        /* <DEDUP_REMOVED lines=12> */
.L_x_100:
[----:B------:R-:W-:Y:S05]  /*37d0*/  BSYNC B0 ;  /* 0x0000000000007941 */ /* 0x000fea0003800000 */
.L_x_99:
        /* <DEDUP_REMOVED lines=12> */
.L_x_102:
[----:B------:R-:W-:Y:S05]  /*38a0*/  BSYNC B0 ;  /* 0x0000000000007941 */ /* 0x000fea0003800000 */
.L_x_101:
        /* <DEDUP_REMOVED lines=12> */
.L_x_104:
[----:B------:R-:W-:Y:S05]  /*3970*/  BSYNC B0 ;  /* 0x0000000000007941 */ /* 0x000fea0003800000 */
.L_x_103:
        /* <DEDUP_REMOVED lines=12> */
.L_x_106:
[----:B------:R-:W-:Y:S05]  /*3a40*/  BSYNC B0 ;  /* 0x0000000000007941 */ /* 0x000fea0003800000 */
.L_x_105:
        /* <DEDUP_REMOVED lines=12> */
.L_x_108:
[----:B------:R-:W-:Y:S05]  /*3b10*/  BSYNC B0 ;  /* 0x0000000000007941 */ /* 0x000fea0003800000 */
.L_x_107:
        /* <DEDUP_REMOVED lines=12> */
.L_x_110:
[----:B------:R-:W-:Y:S05]  /*3be0*/  BSYNC B0 ;  /* 0x0000000000007941 */ /* 0x000fea0003800000 */
.L_x_109:
        /* <DEDUP_REMOVED lines=12> */
.L_x_112:
[----:B------:R-:W-:Y:S05]  /*3cb0*/  BSYNC B0 ;  /* 0x0000000000007941 */ /* 0x000fea0003800000 */
.L_x_111:
        /* <DEDUP_REMOVED lines=12> */
.L_x_114:
[----:B------:R-:W-:Y:S05]  /*3d80*/  BSYNC B0 ;  /* 0x0000000000007941 */ /* 0x000fea0003800000 */
.L_x_113:
        /* <DEDUP_REMOVED lines=12> */
.L_x_116:
[----:B------:R-:W-:Y:S05]  /*3e50*/  BSYNC B0 ;  /* 0x0000000000007941 */ /* 0x000fea0003800000 */
.L_x_115:
        /* <DEDUP_REMOVED lines=12> */
.L_x_118:
[----:B------:R-:W-:Y:S05]  /*3f20*/  BSYNC B0 ;  /* 0x0000000000007941 */ /* 0x000fea0003800000 */
.L_x_117:
        /* <DEDUP_REMOVED lines=12> */
.L_x_120:
[----:B------:R-:W-:Y:S05]  /*3ff0*/  BSYNC B0 ;  /* 0x0000000000007941 */ /* 0x000fea0003800000 */
.L_x_119:
        /* <DEDUP_REMOVED lines=12> */
.L_x_122:
[----:B------:R-:W-:Y:S05]  /*40c0*/  BSYNC B0 ;  /* 0x0000000000007941 */ /* 0x000fea0003800000 */
.L_x_121:
        /* <DEDUP_REMOVED lines=12> */
.L_x_124:
[----:B------:R-:W-:Y:S05]  /*4190*/  BSYNC B0 ;  /* 0x0000000000007941 */ /* 0x000fea0003800000 */
.L_x_123:
        /* <DEDUP_REMOVED lines=12> */
.L_x_126:
[----:B------:R-:W-:Y:S05]  /*4260*/  BSYNC B0 ;  /* 0x0000000000007941 */ /* 0x000fea0003800000 */
.L_x_125:
        /* <DEDUP_REMOVED lines=12> */
.L_x_128:
[----:B------:R-:W-:Y:S05]  /*4330*/  BSYNC B0 ;  /* 0x0000000000007941 */ /* 0x000fea0003800000 */
.L_x_127:
        /* <DEDUP_REMOVED lines=12> */
.L_x_130:
[----:B------:R-:W-:Y:S05]  /*4400*/  BSYNC B0 ;  /* 0x0000000000007941 */ /* 0x000fea0003800000 */
.L_x_129:
        /* <DEDUP_REMOVED lines=12> */
.L_x_132:
[----:B------:R-:W-:Y:S05]  /*44d0*/  BSYNC B0 ;  /* 0x0000000000007941 */ /* 0x000fea0003800000 */
.L_x_131:
        /* <DEDUP_REMOVED lines=12> */
.L_x_134:
[----:B------:R-:W-:Y:S05]  /*45a0*/  BSYNC B0 ;  /* 0x0000000000007941 */ /* 0x000fea0003800000 */
.L_x_133:
        /* <DEDUP_REMOVED lines=12> */
.L_x_136:
[----:B------:R-:W-:Y:S05]  /*4670*/  BSYNC B0 ;  /* 0x0000000000007941 */ /* 0x000fea0003800000 */
.L_x_135:
        /* <DEDUP_REMOVED lines=12> */
.L_x_138:
[----:B------:R-:W-:Y:S05]  /*4740*/  BSYNC B0 ;  /* 0x0000000000007941 */ /* 0x000fea0003800000 */
.L_x_137:
        /* <DEDUP_REMOVED lines=12> */
.L_x_140:
[----:B------:R-:W-:Y:S05]  /*4810*/  BSYNC B0 ;  /* 0x0000000000007941 */ /* 0x000fea0003800000 */
.L_x_139:
        /* <DEDUP_REMOVED lines=12> */
.L_x_142:
[----:B------:R-:W-:Y:S05]  /*48e0*/  BSYNC B0 ;  /* 0x0000000000007941 */ /* 0x000fea0003800000 */
.L_x_141:
        /* <DEDUP_REMOVED lines=12> */
.L_x_144:
[----:B------:R-:W-:Y:S05]  /*49b0*/  BSYNC B0 ;  /* 0x0000000000007941 */ /* 0x000fea0003800000 */
.L_x_143:
        /* <DEDUP_REMOVED lines=12> */
.L_x_146:
[----:B------:R-:W-:Y:S05]  /*4a80*/  BSYNC B0 ;  /* 0x0000000000007941 */ /* 0x000fea0003800000 */
.L_x_145:
[----:B-----5:R-:W-:Y:S01]  /*4a90*/  LOP3.LUT R17, R17, 0xff, RZ, 0xc0, !PT ;  /* 0x000000ff11117812 */ /* 0x020fe200078ec0ff */
[----:B------:R-:W-:Y:S01]  /*4aa0*/  BSSY B0, `(.L_x_147) ;  /* 0x000000b000007945 */ /* 0x000fe20003800000 */
[----:B------:R-:W-:Y:S02]  /*4ab0*/  ISETP.LT.OR P2, PT, R3, 0x79, !P0 ;  /* 0x000000790300780c */ /* 0x000fe40004741670 */
[----:B------:R-:W-:-:S05]  /*4ac0*/  F2FP.F16.E4M3.UNPACK_B R17, R17 ;  /* 0x00000011ff11723e */ /* 0x000fca00020006ff */
[----:B------:R-:W-:-:S05]  /*4ad0*/  HADD2.F32 R17, -RZ, R17.H0_H0 ;  /* 0x20000011ff117230 */ /* 0x000fca0000004100 */
[----:B0-2---:R-:W-:Y:S01]  /*4ae0*/  FMUL R18, R17, R2 ;  /* 0x0000000211127220 */ /* 0x005fe20000400000 */
[----:B------:R-:W-:-:S03]  /*4af0*/  PRMT R17, RZ, 0x7610, R17 ;  /* 0x00007610ff117816 */ /* 0x000fc60000000011 */
[----:B------:R-:W-:-:S05]  /*4b00*/  FFMA R18, R149, R0, R18 ;  /* 0x0000000095127223 */ /* 0x000fca0000000012 */
[----:B------:R-:W-:-:S05]  /*4b10*/  F2FP.SATFINITE.E4M3.F32.PACK_AB_MERGE_C R19, RZ, R18, RZ ;  /* 0x00000012ff13723e */ /* 0x000fca00048070ff */
[----:B------:R0:W-:Y:S01]  /*4b20*/  @!P1 STG.E.U8 desc[UR12][R14.64+0x79], R19 ;  /* 0x000079130e009986 */ /* 0x0001e2000c10110c */
[----:B------:R-:W-:Y:S05]  /*4b30*/  @P2 BRA `(.L_x_148) ;  /* 0x0000000000042947 */ /* 0x000fea0003800000 */
[----:B------:R2:W5:Y:S02]  /*4b40*/  LDG.E.U8 R17, desc[UR12][R20.64+0x78] ;  /* 0x0000780c14117981 */ /* 0x000564000c1e1100 */
.L_x_148:
[----:B------:R-:W-:Y:S05]  /*4b50*/  BSYNC B0 ;  /* 0x0000000000007941 */ /* 0x000fea0003800000 */
.L_x_147:
[----:B-----5:R-:W-:Y:S01]  /*4b60*/  LOP3.LUT R17, R17, 0xff, RZ, 0xc0, !PT ;  /* 0x000000ff11117812 */ /* 0x020fe200078ec0ff */
[----:B------:R-:W-:Y:S01]  /*4b70*/  BSSY B0, `(.L_x_149) ;  /* 0x000000b000007945 */ /* 0x000fe20003800000 */
[----:B------:R-:W-:Y:S02]  /*4b80*/  ISETP.LT.OR P1, PT, R3, 0x7a, !P0 ;  /* 0x0000007a0300780c */ /* 0x000fe40004721670 */
[----:B------:R-:W-:Y:S02]  /*4b90*/  F2FP.F16.E4M3.UNPACK_B R17, R17 ;  /* 0x00000011ff11723e */ /* 0x000fe400020006ff */
[----:B01--4-:R-:W-:-:S03]  /*4ba0*/  PRMT R14, RZ, 0x7610, R14 ;  /* 0x00007610ff0e7816 */ /* 0x013fc6000000000e */
[----:B------:R-:W-:-:S05]  /*4bb0*/  HADD2.F32 R17, -RZ, R17.H0_H0 ;  /* 0x20000011ff117230 */ /* 0x000fca0000004100 */
[----:B------:R-:W-:-:S04]  /*4bc0*/  FMUL R17, R17, R2 ;  /* 0x0000000211117220 */ /* 0x000fc80000400000 */
[----:B------:R-:W-:-:S05]  /*4bd0*/  FFMA R17, R150, R0, R17 ;  /* 0x0000000096117223 */ /* 0x000fca0000000011 */
[----:B------:R-:W-:-:S05]  /*4be0*/  F2FP.SATFINITE.E4M3.F32.PACK_AB_MERGE_C R17, RZ, R17, RZ ;  /* 0x00000011ff11723e */ /* 0x000fca00048070ff */
[----:B------:R0:W-:Y:S01]  /*4bf0*/  @!P2 STG.E.U8 desc[UR12][R12.64+0x78], R17 ;  /* 0x000078110c00a986 */ /* 0x0001e2000c10110c */
[----:B------:R-:W-:Y:S05]  /*4c00*/  @P1 BRA `(.L_x_150) ;  /* 0x0000000000041947 */ /* 0x000fea0003800000 */
[----:B------:R1:W5:Y:S02]  /*4c10*/  LDG.E.U8 R14, desc[UR12][R20.64+0x79] ;  /* 0x0000790c140e7981 */ /* 0x000364000c1e1100 */
.L_x_150:
[----:B------:R-:W-:Y:S05]  /*4c20*/  BSYNC B0 ;  /* 0x0000000000007941 */ /* 0x000fea0003800000 */
.L_x_149:
[----:B-----5:R-:W-:Y:S01]  /*4c30*/  LOP3.LUT R14, R14, 0xff, RZ, 0xc0, !PT ;  /* 0x000000ff0e0e7812 */ /* 0x020fe200078ec0ff */
[----:B------:R-:W-:Y:S01]  /*4c40*/  BSSY B0, `(.L_x_151) ;  /* 0x0000013000007945 */ /* 0x000fe20003800000 */
[----:B0-----:R-:W-:Y:S02]  /*4c50*/  IADD3 R17, P0, R6, 0x40, RZ ;  /* 0x0000004006117810 */ /* 0x001fe40007f1e0ff */
[----:B------:R-:W-:-:S03]  /*4c60*/  F2FP.F16.E4M3.UNPACK_B R14, R14 ;  /* 0x0000000eff0e723e */ /* 0x000fc600020006ff */
[----:B------:R-:W-:Y:S01]  /*4c70*/  IMAD.X R19, RZ, RZ, R7, P0 ;  /* 0x000000ffff137224 */ /* 0x000fe200000e0607 */
[----:B------:R-:W-:Y:S01]  /*4c80*/  ISETP.GE.AND P0, PT, R16, 0x41, PT ;  /* 0x000000411000780c */ /* 0x000fe20003f06270 */
[----:B------:R-:W-:Y:S02]  /*4c90*/  HADD2.F32 R15, -RZ, R14.H0_H0 ;  /* 0x2000000eff0f7230 */ /* 0x000fe40000004100 */
[----:B-123--:R-:W-:Y:S01]  /*4ca0*/  IMAD R20, R19, UR4, RZ ;  /* 0x0000000413147c24 */ /* 0x00efe2000f8e02ff */
[----:B------:R-:W-:Y:S02]  /*4cb0*/  ISETP.LT.OR P2, PT, R3, 0x1, !P0 ;  /* 0x000000010300780c */ /* 0x000fe40004741670 */
[----:B------:R-:W-:Y:S01]  /*4cc0*/  FMUL R18, R15, R2 ;  /* 0x000000020f127220 */ /* 0x000fe20000400000 */
[----:B------:R-:W-:-:S04]  /*4cd0*/  IMAD.WIDE.U32 R14, R17, UR4, R4 ;  /* 0x00000004110e7c25 */ /* 0x000fc8000f8e0004 */
[----:B------:R-:W-:Y:S01]  /*4ce0*/  FFMA R18, R151, R0, R18 ;  /* 0x0000000097127223 */ /* 0x000fe20000000012 */
[----:B------:R-:W-:Y:S01]  /*4cf0*/  IMAD R17, R17, UR5, R20 ;  /* 0x0000000511117c24 */ /* 0x000fe2000f8e0214 */
[----:B------:R-:W-:-:S03]  /*4d00*/  IADD3 R14, P3, R14, UR6, RZ ;  /* 0x000000060e0e7c10 */ /* 0x000fc6000ff7e0ff */
[----:B------:R-:W-:Y:S02]  /*4d10*/  F2FP.SATFINITE.E4M3.F32.PACK_AB_MERGE_C R19, RZ, R18, RZ ;  /* 0x00000012ff13723e */ /* 0x000fe400048070ff */
[--C-:B------:R-:W-:Y:S02]  /*4d20*/  IADD3.X R15, R15, UR7, R17.reuse, P3, !PT ;  /* 0x000000070f0f7c10 */ /* 0x100fe40009ffe411 */
[----:B------:R-:W-:Y:S01]  /*4d30*/  PRMT R17, RZ, 0x7610, R17 ;  /* 0x00007610ff117816 */ /* 0x000fe20000000011 */
[----:B------:R0:W-:Y:S01]  /*4d40*/  @!P1 STG.E.U8 desc[UR12][R12.64+0x79], R19 ;  /* 0x000079130c009986 */ /* 0x0001e2000c10110c */
[----:B------:R-:W-:Y:S05]  /*4d50*/  @P2 BRA `(.L_x_152) ;  /* 0x0000000000042947 */ /* 0x000fea0003800000 */
[----:B------:R1:W5:Y:S02]  /*4d60*/  LDG.E.U8 R17, desc[UR12][R14.64] ;  /* 0x0000000c0e117981 */ /* 0x000364000c1e1100 */
.L_x_152:
[----:B------:R-:W-:Y:S05]  /*4d70*/  BSYNC B0 ;  /* 0x0000000000007941 */ /* 0x000fea0003800000 */
.L_x_151:
[----:B-----5:R-:W-:Y:S01]  /*4d80*/  LOP3.LUT R17, R17, 0xff, RZ, 0xc0, !PT ;  /* 0x000000ff11117812 */ /* 0x020fe200078ec0ff */
[----:B------:R-:W-:Y:S01]  /*4d90*/  BSSY B0, `(.L_x_153) ;  /* 0x000000b000007945 */ /* 0x000fe20003800000 */
[----:B------:R-:W-:Y:S02]  /*4da0*/  ISETP.LT.OR P3, PT, R3, 0x2, !P0 ;  /* 0x000000020300780c */ /* 0x000fe40004761670 */
[----:B------:R-:W-:Y:S02]  /*4db0*/  F2FP.F16.E4M3.UNPACK_B R17, R17 ;  /* 0x00000011ff11723e */ /* 0x000fe400020006ff */
[----:B0-----:R-:W-:-:S03]  /*4dc0*/  PRMT R12, RZ, 0x7610, R12 ;  /* 0x00007610ff0c7816 */ /* 0x001fc6000000000c */
[----:B------:R-:W-:-:S05]  /*4dd0*/  HADD2.F32 R17, -RZ, R17.H0_H0 ;  /* 0x20000011ff117230 */ /* 0x000fca0000004100 */
[----:B------:R-:W-:-:S04]  /*4de0*/  FMUL R17, R17, R2 ;  /* 0x0000000211117220 */ /* 0x000fc80000400000 */
[----:B------:R-:W-:-:S05]  /*4df0*/  FFMA R17, R24, R0, R17 ;  /* 0x0000000018117223 */ /* 0x000fca0000000011 */
[----:B------:R-:W-:-:S05]  /*4e00*/  F2FP.SATFINITE.E4M3.F32.PACK_AB_MERGE_C R17, RZ, R17, RZ ;  /* 0x00000011ff11723e */ /* 0x000fca00048070ff */
[----:B------:R0:W-:Y:S01]  /*4e10*/  @!P2 STG.E.U8 desc[UR12][R10.64], R17 ;  /* 0x000000110a00a986 */ /* 0x0001e2000c10110c */
[----:B------:R-:W-:Y:S05]  /*4e20*/  @P3 BRA `(.L_x_154) ;  /* 0x0000000000043947 */ /* 0x000fea0003800000 */
[----:B------:R2:W5:Y:S02]  /*4e30*/  LDG.E.U8 R12, desc[UR12][R14.64+0x1] ;  /* 0x0000010c0e0c7981 */ /* 0x000564000c1e1100 */
.L_x_154:
[----:B------:R-:W-:Y:S05]  /*4e40*/  BSYNC B0 ;  /* 0x0000000000007941 */ /* 0x000fea0003800000 */
.L_x_153:
[----:B-----5:R-:W-:Y:S01]  /*4e50*/  LOP3.LUT R12, R12, 0xff, RZ, 0xc0, !PT ;  /* 0x000000ff0c0c7812 */ /* 0x020fe200078ec0ff */
[----:B------:R-:W-:Y:S01]  /*4e60*/  BSSY B0, `(.L_x_155) ;  /* 0x0000013000007945 */ /* 0x000fe20003800000 */
[----:B0-----:R-:W-:Y:S02]  /*4e70*/  IADD3 R17, P1, R6, 0x48, RZ ;  /* 0x0000004806117810 */ /* 0x001fe40007f3e0ff */
[----:B------:R-:W-:-:S03]  /*4e80*/  F2FP.F16.E4M3.UNPACK_B R12, R12 ;  /* 0x0000000cff0c723e */ /* 0x000fc600020006ff */
[----:B------:R-:W-:Y:S01]  /*4e90*/  IMAD.X R7, RZ, RZ, R7, P1 ;  /* 0x000000ffff077224 */ /* 0x000fe200008e0607 */
[----:B------:R-:W-:Y:S01]  /*4ea0*/  ISETP.GE.AND P1, PT, R16, 0x49, PT ;  /* 0x000000491000780c */ /* 0x000fe20003f26270 */
[----:B------:R-:W-:Y:S02]  /*4eb0*/  HADD2.F32 R13, -RZ, R12.H0_H0 ;  /* 0x2000000cff0d7230 */ /* 0x000fe40000004100 */
[----:B------:R-:W-:Y:S01]  /*4ec0*/  IMAD R12, R7, UR4, RZ ;  /* 0x00000004070c7c24 */ /* 0x000fe2000f8e02ff */
[----:B------:R-:W-:Y:S01]  /*4ed0*/  ISETP.LT.OR P2, PT, R3, 0x1, !P1 ;  /* 0x000000010300780c */ /* 0x000fe20004f41670 */
[----:B------:R-:W-:-:S04]  /*4ee0*/  IMAD.WIDE.U32 R4, R17, UR4, R4 ;  /* 0x0000000411047c25 */ /* 0x000fc8000f8e0004 */
[----:B------:R-:W-:Y:S01]  /*4ef0*/  FMUL R6, R13, R2 ;  /* 0x000000020d067220 */ /* 0x000fe20000400000 */
[----:B------:R-:W-:-:S03]  /*4f00*/  IMAD R17, R17, UR5, R12 ;  /* 0x0000000511117c24 */ /* 0x000fc6000f8e020c */
[----:B------:R-:W-:Y:S01]  /*4f10*/  FFMA R6, R25, R0, R6 ;  /* 0x0000000019067223 */ /* 0x000fe20000000006 */
[----:B------:R-:W-:-:S04]  /*4f20*/  IADD3 R4, P4, R4, UR6, RZ ;  /* 0x0000000604047c10 */ /* 0x000fc8000ff9e0ff */
[----:B------:R-:W-:Y:S02]  /*4f30*/  F2FP.SATFINITE.E4M3.F32.PACK_AB_MERGE_C R7, RZ, R6, RZ ;  /* 0x00000006ff07723e */ /* 0x000fe400048070ff */
[----:B------:R-:W-:Y:S02]  /*4f40*/  IADD3.X R5, R5, UR7, R17, P4, !PT ;  /* 0x0000000705057c10 */ /* 0x000fe4000a7fe411 */
[----:B------:R-:W-:Y:S01]  /*4f50*/  PRMT R6, RZ, 0x7610, R6 ;  /* 0x00007610ff067816 */ /* 0x000fe20000000006 */
[----:B------:R0:W-:Y:S01]  /*4f60*/  @!P3 STG.E.U8 desc[UR12][R10.64+0x1], R7 ;  /* 0x000001070a00b986 */ /* 0x0001e2000c10110c */
[----:B------:R-:W-:Y:S05]  /*4f70*/  @P2 BRA `(.L_x_156) ;  /* 0x0000000000042947 */ /* 0x000fea0003800000 */
[----:B------:R3:W5:Y:S02]  /*4f80*/  LDG.E.U8 R6, desc[UR12][R4.64] ;  /* 0x0000000c04067981 */ /* 0x000764000c1e1100 */
.L_x_156:
[----:B------:R-:W-:Y:S05]  /*4f90*/  BSYNC B0 ;  /* 0x0000000000007941 */ /* 0x000fea0003800000 */
.L_x_155:
[----:B-----5:R-:W-:Y:S01]  /*4fa0*/  LOP3.LUT R6, R6, 0xff, RZ, 0xc0, !PT ;  /* 0x000000ff06067812 */ /* 0x020fe200078ec0ff */
[----:B------:R-:W-:Y:S01]  /*4fb0*/  BSSY B0, `(.L_x_157) ;  /* 0x000000b000007945 */ /* 0x000fe20003800000 */
[----:B------:R-:W-:Y:S02]  /*4fc0*/  ISETP.LT.OR P3, PT, R3, 0x2, !P1 ;  /* 0x000000020300780c */ /* 0x000fe40004f61670 */
[----:B------:R-:W-:-:S05]  /*4fd0*/  F2FP.F16.E4M3.UNPACK_B R6, R6 ;  /* 0x00000006ff06723e */ /* 0x000fca00020006ff */
[----:B0-----:R-:W-:Y:S01]  /*4fe0*/  HADD2.F32 R7, -RZ, R6.H0_H0 ;  /* 0x20000006ff077230 */ /* 0x001fe20000004100 */
[----:B------:R-:W-:-:S04]  /*4ff0*/  PRMT R6, RZ, 0x7610, R6 ;  /* 0x00007610ff067816 */ /* 0x000fc80000000006 */
[----:B------:R-:W-:-:S04]  /*5000*/  FMUL R7, R7, R2 ;  /* 0x0000000207077220 */ /* 0x000fc80000400000 */
[----:B------:R-:W-:-:S05]  /*5010*/  FFMA R7, R26, R0, R7 ;  /* 0x000000001a077223 */ /* 0x000fca0000000007 */
[----:B------:R-:W-:-:S05]  /*5020*/  F2FP.SATFINITE.E4M3.F32.PACK_AB_MERGE_C R7, RZ, R7, RZ ;  /* 0x00000007ff07723e */ /* 0x000fca00048070ff */
[----:B------:R0:W-:Y:S01]  /*5030*/  @!P2 STG.E.U8 desc[UR12][R8.64], R7 ;  /* 0x000000070800a986 */ /* 0x0001e2000c10110c */
[----:B------:R-:W-:Y:S05]  /*5040*/  @P3 BRA `(.L_x_158) ;  /* 0x0000000000043947 */ /* 0x000fea0003800000 */
[----:B------:R4:W5:Y:S02]  /*5050*/  LDG.E.U8 R6, desc[UR12][R4.64+0x1] ;  /* 0x0000010c04067981 */ /* 0x000964000c1e1100 */
.L_x_158:
[----:B------:R-:W-:Y:S05]  /*5060*/  BSYNC B0 ;  /* 0x0000000000007941 */ /* 0x000fea0003800000 */
.L_x_157:
[----:B-----5:R-:W-:Y:S01]  /*5070*/  LOP3.LUT R6, R6, 0xff, RZ, 0xc0, !PT ;  /* 0x000000ff06067812 */ /* 0x020fe200078ec0ff */
[----:B------:R-:W-:Y:S01]  /*5080*/  BSSY B0, `(.L_x_159) ;  /* 0x000000b000007945 */ /* 0x000fe20003800000 */
[----:B------:R-:W-:Y:S02]  /*5090*/  ISETP.LT.OR P2, PT, R3, 0x9, !P0 ;  /* 0x000000090300780c */ /* 0x000fe40004741670 */
[----:B------:R-:W-:-:S05]  /*50a0*/  F2FP.F16.E4M3.UNPACK_B R6, R6 ;  /* 0x00000006ff06723e */ /* 0x000fca00020006ff */
[----:B0-----:R-:W-:-:S05]  /*50b0*/  HADD2.F32 R7, -RZ, R6.H0_H0 ;  /* 0x20000006ff077230 */ /* 0x001fca0000004100 */
[----:B------:R-:W-:-:S04]  /*50c0*/  FMUL R6, R7, R2 ;  /* 0x0000000207067220 */ /* 0x000fc80000400000 */
[----:B------:R-:W-:-:S05]  /*50d0*/  FFMA R6, R27, R0, R6 ;  /* 0x000000001b067223 */ /* 0x000fca0000000006 */
[----:B------:R-:W-:Y:S02]  /*50e0*/  F2FP.SATFINITE.E4M3.F32.PACK_AB_MERGE_C R7, RZ, R6, RZ ;  /* 0x00000006ff07723e */ /* 0x000fe400048070ff */
[----:B------:R-:W-:-:S03]  /*50f0*/  PRMT R6, RZ, 0x7610, R6 ;  /* 0x00007610ff067816 */ /* 0x000fc60000000006 */
[----:B------:R0:W-:Y:S01]  /*5100*/  @!P3 STG.E.U8 desc[UR12][R8.64+0x1], R7 ;  /* 0x000001070800b986 */ /* 0x0001e2000c10110c */
[----:B------:R-:W-:Y:S05]  /*5110*/  @P2 BRA `(.L_x_160) ;  /* 0x0000000000042947 */ /* 0x000fea0003800000 */
[----:B------:R0:W5:Y:S02]  /*5120*/  LDG.E.U8 R6, desc[UR12][R14.64+0x8] ;  /* 0x0000080c0e067981 */ /* 0x000164000c1e1100 */
.L_x_160:
[----:B------:R-:W-:Y:S05]  /*5130*/  BSYNC B0 ;  /* 0x0000000000007941 */ /* 0x000fea0003800000 */
.L_x_159:
        /* <DEDUP_REMOVED lines=12> */
.L_x_162:
[----:B------:R-:W-:Y:S05]  /*5200*/  BSYNC B0 ;  /* 0x0000000000007941 */ /* 0x000fea0003800000 */
.L_x_161:
        /* <DEDUP_REMOVED lines=12> */
.L_x_164:
[----:B------:R-:W-:Y:S05]  /*52d0*/  BSYNC B0 ;  /* 0x0000000000007941 */ /* 0x000fea0003800000 */
.L_x_163:
        /* <DEDUP_REMOVED lines=12> */
.L_x_166:
[----:B------:R-:W-:Y:S05]  /*53a0*/  BSYNC B0 ;  /* 0x0000000000007941 */ /* 0x000fea0003800000 */
.L_x_165:
        /* <DEDUP_REMOVED lines=12> */
.L_x_168:
[----:B------:R-:W-:Y:S05]  /*5470*/  BSYNC B0 ;  /* 0x0000000000007941 */ /* 0x000fea0003800000 */
.L_x_167:
        /* <DEDUP_REMOVED lines=12> */
.L_x_170:
[----:B------:R-:W-:Y:S05]  /*5540*/  BSYNC B0 ;  /* 0x0000000000007941 */ /* 0x000fea0003800000 */
.L_x_169:
        /* <DEDUP_REMOVED lines=12> */
.L_x_172:
[----:B------:R-:W-:Y:S05]  /*5610*/  BSYNC B0 ;  /* 0x0000000000007941 */ /* 0x000fea0003800000 */
.L_x_171:
        /* <DEDUP_REMOVED lines=12> */
.L_x_174:
[----:B------:R-:W-:Y:S05]  /*56e0*/  BSYNC B0 ;  /* 0x0000000000007941 */ /* 0x000fea0003800000 */
.L_x_173:
        /* <DEDUP_REMOVED lines=12> */
.L_x_176:
[----:B------:R-:W-:Y:S05]  /*57b0*/  BSYNC B0 ;  /* 0x0000000000007941 */ /* 0x000fea0003800000 */
.L_x_175:
        /* <DEDUP_REMOVED lines=12> */
.L_x_178:
[----:B------:R-:W-:Y:S05]  /*5880*/  BSYNC B0 ;  /* 0x0000000000007941 */ /* 0x000fea0003800000 */
.L_x_177:
        /* <DEDUP_REMOVED lines=12> */
.L_x_180:
[----:B------:R-:W-:Y:S05]  /*5950*/  BSYNC B0 ;  /* 0x0000000000007941 */ /* 0x000fea0003800000 */
.L_x_179:
        /* <DEDUP_REMOVED lines=12> */
.L_x_182:
[----:B------:R-:W-:Y:S05]  /*5a20*/  BSYNC B0 ;  /* 0x0000000000007941 */ /* 0x000fea0003800000 */
.L_x_181:
        /* <DEDUP_REMOVED lines=12> */
.L_x_184:
[----:B------:R-:W-:Y:S05]  /*5af0*/  BSYNC B0 ;  /* 0x0000000000007941 */ /* 0x000fea0003800000 */
.L_x_183:
        /* <DEDUP_REMOVED lines=12> */
.L_x_186:
[----:B------:R-:W-:Y:S05]  /*5bc0*/  BSYNC B0 ;  /* 0x0000000000007941 */ /* 0x000fea0003800000 */
.L_x_185:
        /* <DEDUP_REMOVED lines=12> */
.L_x_188:
[----:B------:R-:W-:Y:S05]  /*5c90*/  BSYNC B0 ;  /* 0x0000000000007941 */ /* 0x000fea0003800000 */
.L_x_187:
        /* <DEDUP_REMOVED lines=12> */
.L_x_190:
[----:B------:R-:W-:Y:S05]  /*5d60*/  BSYNC B0 ;  /* 0x0000000000007941 */ /* 0x000fea0003800000 */
.L_x_189:
        /* <DEDUP_REMOVED lines=12> */
.L_x_192:
[----:B------:R-:W-:Y:S05]  /*5e30*/  BSYNC B0 ;  /* 0x0000000000007941 */ /* 0x000fea0003800000 */
.L_x_191:
        /* <DEDUP_REMOVED lines=12> */
.L_x_194:
[----:B------:R-:W-:Y:S05]  /*5f00*/  BSYNC B0 ;  /* 0x0000000000007941 */ /* 0x000fea0003800000 */
.L_x_193:
        /* <DEDUP_REMOVED lines=12> */
.L_x_196:
[----:B------:R-:W-:Y:S05]  /*5fd0*/  BSYNC B0 ;  /* 0x0000000000007941 */ /* 0x000fea0003800000 */
.L_x_195:
        /* <DEDUP_REMOVED lines=12> */
.L_x_198:
[----:B------:R-:W-:Y:S05]  /*60a0*/  BSYNC B0 ;  /* 0x0000000000007941 */ /* 0x000fea0003800000 */
.L_x_197:
        /* <DEDUP_REMOVED lines=12> */
.L_x_200:
[----:B------:R-:W-:Y:S05]  /*6170*/  BSYNC B0 ;  /* 0x0000000000007941 */ /* 0x000fea0003800000 */
.L_x_199:
        /* <DEDUP_REMOVED lines=12> */
.L_x_202:
[----:B------:R-:W-:Y:S05]  /*6240*/  BSYNC B0 ;  /* 0x0000000000007941 */ /* 0x000fea0003800000 */
.L_x_201:
        /* <DEDUP_REMOVED lines=12> */
.L_x_204:
[----:B------:R-:W-:Y:S05]  /*6310*/  BSYNC B0 ;  /* 0x0000000000007941 */ /* 0x000fea0003800000 */
.L_x_203:
        /* <DEDUP_REMOVED lines=12> */
.L_x_206:
[----:B------:R-:W-:Y:S05]  /*63e0*/  BSYNC B0 ;  /* 0x0000000000007941 */ /* 0x000fea0003800000 */
.L_x_205:
        /* <DEDUP_REMOVED lines=12> */
.L_x_208:
[----:B------:R-:W-:Y:S05]  /*64b0*/  BSYNC B0 ;  /* 0x0000000000007941 */ /* 0x000fea0003800000 */
.L_x_207:
        /* <DEDUP_REMOVED lines=12> */
.L_x_210:
[----:B------:R-:W-:Y:S05]  /*6580*/  BSYNC B0 ;  /* 0x0000000000007941 */ /* 0x000fea0003800000 */
.L_x_209:
        /* <DEDUP_REMOVED lines=12> */
.L_x_212:
[----:B------:R-:W-:Y:S05]  /*6650*/  BSYNC B0 ;  /* 0x0000000000007941 */ /* 0x000fea0003800000 */
.L_x_211:
        /* <DEDUP_REMOVED lines=12> */
.L_x_214:
[----:B------:R-:W-:Y:S05]  /*6720*/  BSYNC B0 ;  /* 0x0000000000007941 */ /* 0x000fea0003800000 */
.L_x_213:
        /* <DEDUP_REMOVED lines=12> */
.L_x_216:
[----:B------:R-:W-:Y:S05]  /*67f0*/  BSYNC B0 ;  /* 0x0000000000007941 */ /* 0x000fea0003800000 */
.L_x_215:
        /* <DEDUP_REMOVED lines=12> */
.L_x_218:
[----:B------:R-:W-:Y:S05]  /*68c0*/  BSYNC B0 ;  /* 0x0000000000007941 */ /* 0x000fea0003800000 */
.L_x_217:
        /* <DEDUP_REMOVED lines=12> */
.L_x_220:
[----:B------:R-:W-:Y:S05]  /*6990*/  BSYNC B0 ;  /* 0x0000000000007941 */ /* 0x000fea0003800000 */
.L_x_219:
        /* <DEDUP_REMOVED lines=12> */
.L_x_222:
[----:B------:R-:W-:Y:S05]  /*6a60*/  BSYNC B0 ;  /* 0x0000000000007941 */ /* 0x000fea0003800000 */
.L_x_221:
        /* <DEDUP_REMOVED lines=12> */
.L_x_224:
[----:B------:R-:W-:Y:S05]  /*6b30*/  BSYNC B0 ;  /* 0x0000000000007941 */ /* 0x000fea0003800000 */
.L_x_223:
        /* <DEDUP_REMOVED lines=12> */
.L_x_226:
[----:B------:R-:W-:Y:S05]  /*6c00*/  BSYNC B0 ;  /* 0x0000000000007941 */ /* 0x000fea0003800000 */
.L_x_225:
        /* <DEDUP_REMOVED lines=12> */
.L_x_228:
[----:B------:R-:W-:Y:S05]  /*6cd0*/  BSYNC B0 ;  /* 0x0000000000007941 */ /* 0x000fea0003800000 */
.L_x_227:
        /* <DEDUP_REMOVED lines=12> */
.L_x_230:
[----:B------:R-:W-:Y:S05]  /*6da0*/  BSYNC B0 ;  /* 0x0000000000007941 */ /* 0x000fea0003800000 */
.L_x_229:
        /* <DEDUP_REMOVED lines=12> */
.L_x_232:
[----:B------:R-:W-:Y:S05]  /*6e70*/  BSYNC B0 ;  /* 0x0000000000007941 */ /* 0x000fea0003800000 */
.L_x_231:
        /* <DEDUP_REMOVED lines=12> */
.L_x_234:
[----:B------:R-:W-:Y:S05]  /*6f40*/  BSYNC B0 ;  /* 0x0000000000007941 */ /* 0x000fea0003800000 */
.L_x_233:
        /* <DEDUP_REMOVED lines=12> */
.L_x_236:
[----:B------:R-:W-:Y:S05]  /*7010*/  BSYNC B0 ;  /* 0x0000000000007941 */ /* 0x000fea0003800000 */
.L_x_235:
        /* <DEDUP_REMOVED lines=12> */
.L_x_238:
[----:B------:R-:W-:Y:S05]  /*70e0*/  BSYNC B0 ;  /* 0x0000000000007941 */ /* 0x000fea0003800000 */
.L_x_237:
        /* <DEDUP_REMOVED lines=12> */
.L_x_240:
[----:B------:R-:W-:Y:S05]  /*71b0*/  BSYNC B0 ;  /* 0x0000000000007941 */ /* 0x000fea0003800000 */
.L_x_239:
        /* <DEDUP_REMOVED lines=12> */
.L_x_242:
[----:B------:R-:W-:Y:S05]  /*7280*/  BSYNC B0 ;  /* 0x0000000000007941 */ /* 0x000fea0003800000 */
.L_x_241:
        /* <DEDUP_REMOVED lines=12> */
.L_x_244:
[----:B------:R-:W-:Y:S05]  /*7350*/  BSYNC B0 ;  /* 0x0000000000007941 */ /* 0x000fea0003800000 */
.L_x_243:
        /* <DEDUP_REMOVED lines=12> */
.L_x_246:
[----:B------:R-:W-:Y:S05]  /*7420*/  BSYNC B0 ;  /* 0x0000000000007941 */ /* 0x000fea0003800000 */
.L_x_245:
        /* <DEDUP_REMOVED lines=12> */
.L_x_248:
[----:B------:R-:W-:Y:S05]  /*74f0*/  BSYNC B0 ;  /* 0x0000000000007941 */ /* 0x000fea0003800000 */
.L_x_247:
        /* <DEDUP_REMOVED lines=12> */
.L_x_250:
[----:B------:R-:W-:Y:S05]  /*75c0*/  BSYNC B0 ;  /* 0x0000000000007941 */ /* 0x000fea0003800000 */
.L_x_249:
        /* <DEDUP_REMOVED lines=12> */
.L_x_252:
[----:B------:R-:W-:Y:S05]  /*7690*/  BSYNC B0 ;  /* 0x0000000000007941 */ /* 0x000fea0003800000 */
.L_x_251:
        /* <DEDUP_REMOVED lines=12> */
.L_x_254:
[----:B------:R-:W-:Y:S05]  /*7760*/  BSYNC B0 ;  /* 0x0000000000007941 */ /* 0x000fea0003800000 */
.L_x_253:
        /* <DEDUP_REMOVED lines=12> */
.L_x_256:
[----:B------:R-:W-:Y:S05]  /*7830*/  BSYNC B0 ;  /* 0x0000000000007941 */ /* 0x000fea0003800000 */
.L_x_255:
        /* <DEDUP_REMOVED lines=12> */
.L_x_258:
[----:B------:R-:W-:Y:S05]  /*7900*/  BSYNC B0 ;  /* 0x0000000000007941 */ /* 0x000fea0003800000 */
.L_x_257:
        /* <DEDUP_REMOVED lines=12> */
.L_x_260:
[----:B------:R-:W-:Y:S05]  /*79d0*/  BSYNC B0 ;  /* 0x0000000000007941 */ /* 0x000fea0003800000 */
.L_x_259:
        /* <DEDUP_REMOVED lines=12> */
.L_x_262:
[----:B------:R-:W-:Y:S05]  /*7aa0*/  BSYNC B0 ;  /* 0x0000000000007941 */ /* 0x000fea0003800000 */
.L_x_261:
        /* <DEDUP_REMOVED lines=12> */
.L_x_264:
[----:B------:R-:W-:Y:S05]  /*7b70*/  BSYNC B0 ;  /* 0x0000000000007941 */ /* 0x000fea0003800000 */
.L_x_263:
[----:B-----5:R-:W-:Y:S01]  /*7b80*/  F2FP.F16.E4M3.UNPACK_B R6, R6 ;  /* 0x00000006ff06723e */ /* 0x020fe200020006ff */
[----:B------:R-:W-:Y:S01]  /*7b90*/  BSSY B0, `(.L_x_265) ;  /* 0x000000a000007945 */ /* 0x000fe20003800000 */
[----:B------:R-:W-:-:S03]  /*7ba0*/  ISETP.LT.OR P3, PT, R3, 0x72, !P0 ;  /* 0x000000720300780c */ /* 0x000fc60004761670 */
        /* <DEDUP_REMOVED lines=8> */
.L_x_266:
[----:B------:R-:W-:Y:S05]  /*7c30*/  BSYNC B0 ;  /* 0x0000000000007941 */ /* 0x000fea0003800000 */
.L_x_265:
[----:B-----5:R-:W-:Y:S01]  /*7c40*/  F2FP.F16.E4M3.UNPACK_B R6, R6 ;  /* 0x00000006ff06723e */ /* 0x020fe200020006ff */
[----:B------:R-:W-:Y:S01]  /*7c50*/  BSSY B0, `(.L_x_267) ;  /* 0x000000a000007945 */ /* 0x000fe20003800000 */
[----:B------:R-:W-:-:S03]  /*7c60*/  ISETP.LT.OR P2, PT, R3, 0x71, !P1 ;  /* 0x000000710300780c */ /* 0x000fc60004f41670 */
        /* <DEDUP_REMOVED lines=8> */
.L_x_268:
[----:B------:R-:W-:Y:S05]  /*7cf0*/  BSYNC B0 ;  /* 0x0000000000007941 */ /* 0x000fea0003800000 */
.L_x_267:
        /* <DEDUP_REMOVED lines=11> */
.L_x_270:
[----:B------:R-:W-:Y:S05]  /*7db0*/  BSYNC B0 ;  /* 0x0000000000007941 */ /* 0x000fea0003800000 */
.L_x_269:
        /* <DEDUP_REMOVED lines=11> */
.L_x_272:
[----:B------:R-:W-:Y:S05]  /*7e70*/  BSYNC B0 ;  /* 0x0000000000007941 */ /* 0x000fea0003800000 */
.L_x_271:
        /* <DEDUP_REMOVED lines=11> */
.L_x_274:
[----:B------:R-:W-:Y:S05]  /*7f30*/  BSYNC B0 ;  /* 0x0000000000007941 */ /* 0x000fea0003800000 */
.L_x_273:
        /* <DEDUP_REMOVED lines=11> */
.L_x_276:
[----:B------:R-:W-:Y:S05]  /*7ff0*/  BSYNC B0 ;  /* 0x0000000000007941 */ /* 0x000fea0003800000 */
.L_x_275:
[----:B-----5:R-:W-:Y:S01]  /*8000*/  F2FP.F16.E4M3.UNPACK_B R6, R6 ;  /* 0x00000006ff06723e */ /* 0x020fe200020006ff */
[----:B------:R-:W-:Y:S01]  /*8010*/  BSSY B0, `(.L_x_277) ;  /* 0x000000a000007945 */ /* 0x000fe20003800000 */
[----:B------:R-:W-:Y:S02]  /*8020*/  ISETP.LT.OR P1, PT, R3, 0x7a, !P1 ;  /* 0x0000007a0300780c */ /* 0x000fe40004f21670 */
[----:B------:R-:W-:Y:S01]  /*8030*/  PRMT R3, RZ, 0x7610, R3 ;  /* 0x00007610ff037816 */ /* 0x000fe20000000003 */
[----:B0-----:R-:W-:-:S05]  /*8040*/  HADD2.F32 R7, -RZ, R6.H0_H0 ;  /* 0x20000006ff077230 */ /* 0x001fca0000004100 */
[----:B------:R-:W-:-:S04]  /*8050*/  FMUL R7, R7, R2 ;  /* 0x0000000207077220 */ /* 0x000fc80000400000 */
[----:B------:R-:W-:-:S05]  /*8060*/  FFMA R7, R86, R0, R7 ;  /* 0x0000000056077223 */ /* 0x000fca0000000007 */
[----:B------:R-:W-:-:S05]  /*8070*/  F2FP.SATFINITE.E4M3.F32.PACK_AB_MERGE_C R7, RZ, R7, RZ ;  /* 0x00000007ff07723e */ /* 0x000fca00048070ff */
[----:B------:R0:W-:Y:S01]  /*8080*/  @!P2 STG.E.U8 desc[UR12][R8.64+0x78], R7 ;  /* 0x000078070800a986 */ /* 0x0001e2000c10110c */
[----:B------:R-:W-:Y:S05]  /*8090*/  @P1 BRA `(.L_x_278) ;  /* 0x0000000000041947 */ /* 0x000fea0003800000 */
[----:B------:R0:W5:Y:S02]  /*80a0*/  LDG.E.U8 R3, desc[UR12][R4.64+0x79] ;  /* 0x0000790c04037981 */ /* 0x000164000c1e1100 */
.L_x_278:
[----:B------:R-:W-:Y:S05]  /*80b0*/  BSYNC B0 ;  /* 0x0000000000007941 */ /* 0x000fea0003800000 */
.L_x_277:
[----:B-----5:R-:W-:-:S05]  /*80c0*/  F2FP.F16.E4M3.UNPACK_B R3, R3 ;  /* 0x00000003ff03723e */ /* 0x020fca00020006ff */
[----:B------:R-:W-:-:S05]  /*80d0*/  HADD2.F32 R3, -RZ, R3.H0_H0 ;  /* 0x20000003ff037230 */ /* 0x000fca0000004100 */
[----:B------:R-:W-:-:S04]  /*80e0*/  FMUL R2, R3, R2 ;  /* 0x0000000203027220 */ /* 0x000fc80000400000 */
[----:B------:R-:W-:-:S05]  /*80f0*/  FFMA R2, R87, R0, R2 ;  /* 0x0000000057027223 */ /* 0x000fca0000000002 */
[----:B------:R-:W-:Y:S01]  /*8100*/  F2FP.SATFINITE.E4M3.F32.PACK_AB_MERGE_C R3, RZ, R2, RZ ;  /* 0x00000002ff03723e */ /* 0x000fe200048070ff */
[----:B------:R-:W-:Y:S06]  /*8110*/  @P1 EXIT ;  /* 0x000000000000194d */ /* 0x000fec0003800000 */
[----:B------:R-:W-:Y:S01]  /*8120*/  STG.E.U8 desc[UR12][R8.64+0x79], R3 ;  /* 0x0000790308007986 */ /* 0x000fe2000c10110c */
[----:B------:R-:W-:Y:S05]  /*8130*/  EXIT ;  /* 0x000000000000794d */ /* 0x000fea0003800000 */
.L_x_22:
[----:B------:R-:W-:Y:S01]  /*8140*/  ISETP.GE.AND P3, PT, R16, 0x1, PT ;  /* 0x000000011000780c */ /* 0x000fe20003f66270 */
[-C--:B------:R-:W-:Y:S01]  /*8150*/  FMUL R89, R89, R0.reuse ;  /* 0x0000000059597220 */ /* 0x080fe20000400000 */
[-C--:B------:R-:W-:Y:S01]  /*8160*/  FMUL R88, R88, R0.reuse ;  /* 0x0000000058587220 */ /* 0x080fe20000400000 */
[----:B------:R-:W-:Y:S01]  /*8170*/  ISETP.GE.AND P2, PT, R16, 0x9, PT ;  /* 0x000000091000780c */ /* 0x000fe20003f46270 */
[-C--:B------:R-:W-:Y:S01]  /*8180*/  FMUL R90, R90, R0.reuse ;  /* 0x000000005a5a7220 */ /* 0x080fe20000400000 */
[----:B------:R-:W-:Y:S01]  /*8190*/  ISETP.LT.OR P1, PT, R3, 0x2, !P3 ;  /* 0x000000020300780c */ /* 0x000fe20005f21670 */
[-C--:B------:R-:W-:Y:S01]  /*81a0*/  FMUL R91, R91, R0.reuse ;  /* 0x000000005b5b7220 */ /* 0x080fe20000400000 */
[----:B------:R-:W-:Y:S01]  /*81b0*/  ISETP.LT.OR P0, PT, R3, 0x1, !P3 ;  /* 0x000000010300780c */ /* 0x000fe20005f01670 */
[-C--:B------:R-:W-:Y:S01]  /*81c0*/  FMUL R92, R92, R0.reuse ;  /* 0x000000005c5c7220 */ /* 0x080fe20000400000 */
[----:B------:R-:W-:Y:S01]  /*81d0*/  F2FP.SATFINITE.E4M3.F32.PACK_AB_MERGE_C R89, RZ, R89, RZ ;  /* 0x00000059ff59723e */ /* 0x000fe200048070ff */
[----:B------:R-:W-:Y:S01]  /*81e0*/  FMUL R93, R93, R0 ;  /* 0x000000005d5d7220 */ /* 0x000fe20000400000 */
[----:B------:R-:W-:Y:S01]  /*81f0*/  F2FP.SATFINITE.E4M3.F32.PACK_AB_MERGE_C R5, RZ, R88, RZ ;  /* 0x00000058ff05723e */ /* 0x000fe200048070ff */
[-C--:B------:R-:W-:Y:S01]  /*8200*/  FMUL R94, R94, R0.reuse ;  /* 0x000000005e5e7220 */ /* 0x080fe20000400000 */
[----:B------:R-:W-:Y:S01]  /*8210*/  ISETP.LT.OR P4, PT, R3, 0x2, !P2 ;  /* 0x000000020300780c */ /* 0x000fe20005781670 */
[-C--:B------:R-:W-:Y:S01]  /*8220*/  FMUL R95, R95, R0.reuse ;  /* 0x000000005f5f7220 */ /* 0x080fe20000400000 */
[C---:B------:R-:W-:Y:S01]  /*8230*/  ISETP.LT.OR P5, PT, R3.reuse, 0x9, !P3 ;  /* 0x000000090300780c */ /* 0x040fe20005fa1670 */
[-C--:B------:R-:W-:Y:S01]  /*8240*/  FMUL R96, R96, R0.reuse ;  /* 0x0000000060607220 */ /* 0x080fe20000400000 */
[C---:B------:R-:W-:Y:S01]  /*8250*/  ISETP.LT.OR P6, PT, R3.reuse, 0xa, !P3 ;  /* 0x0000000a0300780c */ /* 0x040fe20005fc1670 */
[----:B------:R-:W-:Y:S01]  /*8260*/  @!P1 STG.E.U8 desc[UR12][R14.64+0x1], R89 ;  /* 0x000001590e009986 */ /* 0x000fe2000c10110c */
[----:B------:R-:W-:Y:S01]  /*8270*/  ISETP.LT.OR P1, PT, R3, 0x1, !P2 ;  /* 0x000000010300780c */ /* 0x000fe20005721670 */
[-C--:B------:R-:W-:Y:S01]  /*8280*/  FMUL R97, R97, R0.reuse ;  /* 0x0000000061617220 */ /* 0x080fe20000400000 */
[----:B------:R-:W-:Y:S01]  /*8290*/  F2FP.SATFINITE.E4M3.F32.PACK_AB_MERGE_C R91, RZ, R91, RZ ;  /* 0x0000005bff5b723e */ /* 0x000fe200048070ff */
[----:B------:R0:W-:Y:S01]  /*82a0*/  @!P0 STG.E.U8 desc[UR12][R14.64], R5 ;  /* 0x000000050e008986 */ /* 0x0001e2000c10110c */
[----:B------:R-:W-:Y:S01]  /*82b0*/  ISETP.LT.OR P0, PT, R3, 0x9, !P2 ;  /* 0x000000090300780c */ /* 0x000fe20005701670 */
[----:B------:R-:W-:Y:S01]  /*82c0*/  FMUL R98, R98, R0 ;  /* 0x0000000062627220 */ /* 0x000fe20000400000 */
[----:B------:R-:W-:Y:S01]  /*82d0*/  F2FP.SATFINITE.E4M3.F32.PACK_AB_MERGE_C R7, RZ, R92, RZ ;  /* 0x0000005cff07723e */ /* 0x000fe200048070ff */
[----:B------:R-:W-:Y:S01]  /*82e0*/  @!P4 STG.E.U8 desc[UR12][R12.64+0x1], R91 ;  /* 0x0000015b0c00c986 */ /* 0x000fe2000c10110c */
[----:B------:R-:W-:Y:S01]  /*82f0*/  F2FP.SATFINITE.E4M3.F32.PACK_AB_MERGE_C R93, RZ, R93, RZ ;  /* 0x0000005dff5d723e */ /* 0x000fe200048070ff */
[----:B------:R-:W-:Y:S01]  /*8300*/  FMUL R99, R99, R0 ;  /* 0x0000000063637220 */ /* 0x000fe20000400000 */
[----:B------:R-:W-:Y:S01]  /*8310*/  F2FP.SATFINITE.E4M3.F32.PACK_AB_MERGE_C R17, RZ, R94, RZ ;  /* 0x0000005eff11723e */ /* 0x000fe200048070ff */
[-C--:B------:R-:W-:Y:S01]  /*8320*/  FMUL R100, R100, R0.reuse ;  /* 0x0000000064647220 */ /* 0x080fe20000400000 */
[----:B------:R-:W-:Y:S01]  /*8330*/  ISETP.LT.OR P4, PT, R3, 0x12, !P3 ;  /* 0x000000120300780c */ /* 0x000fe20005f81670 */
[-C--:B------:R-:W-:Y:S01]  /*8340*/  FMUL R101, R101, R0.reuse ;  /* 0x0000000065657220 */ /* 0x080fe20000400000 */
[----:B------:R-:W-:Y:S01]  /*8350*/  F2FP.SATFINITE.E4M3.F32.PACK_AB_MERGE_C R95, RZ, R95, RZ ;  /* 0x0000005fff5f723e */ /* 0x000fe200048070ff */
[----:B------:R-:W-:Y:S01]  /*8360*/  FMUL R102, R102, R0 ;  /* 0x0000000066667220 */ /* 0x000fe20000400000 */
[----:B0-----:R-:W-:Y:S01]  /*8370*/  F2FP.SATFINITE.E4M3.F32.PACK_AB_MERGE_C R5, RZ, R90, RZ ;  /* 0x0000005aff05723e */ /* 0x001fe200048070ff */
[-C--:B------:R-:W-:Y:S01]  /*8380*/  FMUL R103, R103, R0.reuse ;  /* 0x0000000067677220 */ /* 0x080fe20000400000 */
[----:B------:R-:W-:Y:S01]  /*8390*/  F2FP.SATFINITE.E4M3.F32.PACK_AB_MERGE_C R97, RZ, R97, RZ ;  /* 0x00000061ff61723e */ /* 0x000fe200048070ff */
[-C--:B------:R-:W-:Y:S01]  /*83a0*/  FMUL R104, R104, R0.reuse ;  /* 0x0000000068687220 */ /* 0x080fe20000400000 */
[----:B------:R-:W-:Y:S01]  /*83b0*/  F2FP.SATFINITE.E4M3.F32.PACK_AB_MERGE_C R99, RZ, R99, RZ ;  /* 0x00000063ff63723e */ /* 0x000fe200048070ff */
[----:B------:R0:W-:Y:S01]  /*83c0*/  @!P1 STG.E.U8 desc[UR12][R12.64], R5 ;  /* 0x000000050c009986 */ /* 0x0001e2000c10110c */
[----:B------:R-:W-:Y:S01]  /*83d0*/  ISETP.LT.OR P1, PT, R3, 0xa, !P2 ;  /* 0x0000000a0300780c */ /* 0x000fe20005721670 */
[-C--:B------:R-:W-:Y:S01]  /*83e0*/  FMUL R105, R105, R0.reuse ;  /* 0x0000000069697220 */ /* 0x080fe20000400000 */
[----:B------:R-:W-:Y:S01]  /*83f0*/  F2FP.SATFINITE.E4M3.F32.PACK_AB_MERGE_C R101, RZ, R101, RZ ;  /* 0x00000065ff65723e */ /* 0x000fe200048070ff */
[----:B------:R1:W-:Y:S01]  /*8400*/  @!P5 STG.E.U8 desc[UR12][R14.64+0x8], R7 ;  /* 0x000008070e00d986 */ /* 0x0003e2000c10110c */
[C---:B------:R-:W-:Y:S01]  /*8410*/  ISETP.LT.OR P5, PT, R3.reuse, 0x11, !P2 ;  /* 0x000000110300780c */ /* 0x040fe200057a1670 */
[-C--:B------:R-:W-:Y:S01]  /*8420*/  FMUL R106, R106, R0.reuse ;  /* 0x000000006a6a7220 */ /* 0x080fe20000400000 */
[----:B------:R-:W-:Y:S01]  /*8430*/  F2FP.SATFINITE.E4M3.F32.PACK_AB_MERGE_C R103, RZ, R103, RZ ;  /* 0x00000067ff67723e */ /* 0x000fe200048070ff */
[----:B------:R-:W-:Y:S01]  /*8440*/  @!P6 STG.E.U8 desc[UR12][R14.64+0x9], R93 ;  /* 0x0000095d0e00e986 */ /* 0x000fe2000c10110c */
[----:B------:R-:W-:Y:S01]  /*8450*/  ISETP.LT.OR P6, PT, R3, 0x12, !P2 ;  /* 0x000000120300780c */ /* 0x000fe200057c1670 */
[-C--:B------:R-:W-:Y:S01]  /*8460*/  FMUL R107, R107, R0.reuse ;  /* 0x000000006b6b7220 */ /* 0x080fe20000400000 */
[-C--:B------:R-:W-:Y:S01]  /*8470*/  FMUL R108, R108, R0.reuse ;  /* 0x000000006c6c7220 */ /* 0x080fe20000400000 */
[----:B------:R2:W-:Y:S01]  /*8480*/  @!P0 STG.E.U8 desc[UR12][R12.64+0x8], R17 ;  /* 0x000008110c008986 */ /* 0x0005e2000c10110c */
[----:B------:R-:W-:Y:S01]  /*8490*/  ISETP.LT.OR P0, PT, R3, 0x11, !P3 ;  /* 0x000000110300780c */ /* 0x000fe20005f01670 */
[----:B------:R-:W-:Y:S01]  /*84a0*/  FMUL R109, R109, R0 ;  /* 0x000000006d6d7220 */ /* 0x000fe20000400000 */
[----:B0-----:R-:W-:Y:S01]  /*84b0*/  F2FP.SATFINITE.E4M3.F32.PACK_AB_MERGE_C R5, RZ, R96, RZ ;  /* 0x00000060ff05723e */ /* 0x001fe200048070ff */
[----:B------:R-:W-:Y:S01]  /*84c0*/  @!P1 STG.E.U8 desc[UR12][R12.64+0x9], R95 ;  /* 0x0000095f0c009986 */ /* 0x000fe2000c10110c */
[----:B-1----:R-:W-:Y:S01]  /*84d0*/  F2FP.SATFINITE.E4M3.F32.PACK_AB_MERGE_C R7, RZ, R98, RZ ;  /* 0x00000062ff07723e */ /* 0x002fe200048070ff */
[-C--:B------:R-:W-:Y:S01]  /*84e0*/  FMUL R110, R110, R0.reuse ;  /* 0x000000006e6e7220 */ /* 0x080fe20000400000 */
[C---:B------:R-:W-:Y:S01]  /*84f0*/  ISETP.LT.OR P1, PT, R3.reuse, 0x19, !P3 ;  /* 0x000000190300780c */ /* 0x040fe20005f21670 */
[----:B------:R-:W-:Y:S01]  /*8500*/  @!P4 STG.E.U8 desc[UR12][R14.64+0x11], R97 ;  /* 0x000011610e00c986 */ /* 0x000fe2000c10110c */
[----:B------:R-:W-:Y:S01]  /*8510*/  ISETP.LT.OR P4, PT, R3, 0x1a, !P3 ;  /* 0x0000001a0300780c */ /* 0x000fe20005f81670 */
[-C--:B------:R-:W-:Y:S01]  /*8520*/  FMUL R111, R111, R0.reuse ;  /* 0x000000006f6f7220 */ /* 0x080fe20000400000 */
[----:B------:R-:W-:Y:S01]  /*8530*/  F2FP.SATFINITE.E4M3.F32.PACK_AB_MERGE_C R105, RZ, R105, RZ ;  /* 0x00000069ff69723e */ /* 0x000fe200048070ff */
[----:B------:R-:W-:Y:S01]  /*8540*/  FMUL R112, R112, R0 ;  /* 0x0000000070707220 */ /* 0x000fe20000400000 */
[----:B--2---:R-:W-:Y:S01]  /*8550*/  F2FP.SATFINITE.E4M3.F32.PACK_AB_MERGE_C R17, RZ, R104, RZ ;  /* 0x00000068ff11723e */ /* 0x004fe200048070ff */
        /* <DEDUP_REMOVED lines=10> */
[----:B------:R-:W-:Y:S01]  /*8600*/  FMUL R115, R115, R0 ;  /* 0x0000000073737220 */ /* 0x000fe20000400000 */
[----:B------:R-:W-:Y:S01]  /*8610*/  F2FP.SATFINITE.E4M3.F32.PACK_AB_MERGE_C R111, RZ, R111, RZ ;  /* 0x0000006fff6f723e */ /* 0x000fe200048070ff */
[----:B------:R-:W-:Y:S01]  /*8620*/  @!P4 STG.E.U8 desc[UR12][R14.64+0x19], R101 ;  /* 0x000019650e00c986 */ /* 0x000fe2000c10110c */
[----:B0-----:R-:W-:Y:S01]  /*8630*/  F2FP.SATFINITE.E4M3.F32.PACK_AB_MERGE_C R5, RZ, R100, RZ ;  /* 0x00000064ff05723e */ /* 0x001fe200048070ff */
[-C--:B------:R-:W-:Y:S01]  /*8640*/  FMUL R116, R116, R0.reuse ;  /* 0x0000000074747220 */ /* 0x080fe20000400000 */
[----:B------:R-:W-:Y:S01]  /*8650*/  ISETP.LT.OR P4, PT, R3, 0x22, !P2 ;  /* 0x000000220300780c */ /* 0x000fe20005781670 */
[----:B------:R-:W-:Y:S01]  /*8660*/  FMUL R117, R117, R0 ;  /* 0x0000000075757220 */ /* 0x000fe20000400000 */
[----:B-1----:R-:W-:Y:S01]  /*8670*/  F2FP.SATFINITE.E4M3.F32.PACK_AB_MERGE_C R7, RZ, R102, RZ ;  /* 0x00000066ff07723e */ /* 0x002fe200048070ff */
[----:B------:R0:W-:Y:S01]  /*8680*/  @!P1 STG.E.U8 desc[UR12][R14.64+0x18], R5 ;  /* 0x000018050e009986 */ /* 0x0001e2000c10110c */
[C---:B------:R-:W-:Y:S01]  /*8690*/  ISETP.LT.OR P1, PT, R3.reuse, 0x22, !P3 ;  /* 0x000000220300780c */ /* 0x040fe20005f21670 */
[-C--:B------:R-:W-:Y:S01]  /*86a0*/  FMUL R118, R118, R0.reuse ;  /* 0x0000000076767220 */ /* 0x080fe20000400000 */
[----:B------:R-:W-:Y:S01]  /*86b0*/  F2FP.SATFINITE.E4M3.F32.PACK_AB_MERGE_C R113, RZ, R113, RZ ;  /* 0x00000071ff71723e */ /* 0x000fe200048070ff */
[----:B------:R1:W-:Y:S01]  /*86c0*/  @!P5 STG.E.U8 desc[UR12][R12.64+0x18], R7 ;  /* 0x000018070c00d986 */ /* 0x0003e2000c10110c */
[----:B------:R-:W-:Y:S01]  /*86d0*/  ISETP.LT.OR P5, PT, R3, 0x29, !P3 ;  /* 0x000000290300780c */ /* 0x000fe20005fa1670 */
[-C--:B------:R-:W-:Y:S01]  /*86e0*/  FMUL R119, R119, R0.reuse ;  /* 0x0000000077777220 */ /* 0x080fe20000400000 */
[----:B------:R-:W-:Y:S01]  /*86f0*/  F2FP.SATFINITE.E4M3.F32.PACK_AB_MERGE_C R115, RZ, R115, RZ ;  /* 0x00000073ff73723e */ /* 0x000fe200048070ff */
[----:B------:R-:W-:Y:S01]  /*8700*/  @!P6 STG.E.U8 desc[UR12][R12.64+0x19], R103 ;  /* 0x000019670c00e986 */ /* 0x000fe2000c10110c */
[C---:B------:R-:W-:Y:S01]  /*8710*/  ISETP.LT.OR P6, PT, R3.reuse, 0x2a, !P3 ;  /* 0x0000002a0300780c */ /* 0x040fe20005fc1670 */
[-C--:B------:R-:W-:Y:S01]  /*8720*/  FMUL R120, R120, R0.reuse ;  /* 0x0000000078787220 */ /* 0x080fe20000400000 */
[----:B------:R-:W-:Y:S01]  /*8730*/  F2FP.SATFINITE.E4M3.F32.PACK_AB_MERGE_C R117, RZ, R117, RZ ;  /* 0x00000075ff75723e */ /* 0x000fe200048070ff */
        /* <DEDUP_REMOVED lines=25> */
[----:B------:R-:W-:Y:S01]  /*88d0*/  FMUL R128, R128, R0 ;  /* 0x0000000080807220 */ /* 0x000fe20000400000 */
[----:B0-----:R-:W-:Y:S01]  /*88e0*/  F2FP.SATFINITE.E4M3.F32.PACK_AB_MERGE_C R5, RZ, R110, RZ ;  /* 0x0000006eff05723e */ /* 0x001fe200048070ff */
[----:B------:R-:W-:Y:S01]  /*88f0*/  @!P4 STG.E.U8 desc[UR12][R12.64+0x29], R111 ;  /* 0x0000296f0c00c986 */ /* 0x000fe2000c10110c */
        /* <DEDUP_REMOVED lines=88> */
[C---:B------:R-:W-:Y:S01]  /*8e80*/  ISETP.LT.OR P4, PT, R3.reuse, 0x61, !P3 ;  /* 0x000000610300780c */ /* 0x040fe20005f81670 */
[----:B------:R-:W-:Y:S01]  /*8e90*/  FMUL R26, R26, R0 ;  /* 0x000000001a1a7220 */ /* 0x000fe20000400000 */
[----:B-1----:R-:W-:Y:S01]  /*8ea0*/  F2FP.SATFINITE.E4M3.F32.PACK_AB_MERGE_C R7, RZ, R132, RZ ;  /* 0x00000084ff07723e */ /* 0x002fe200048070ff */
[----:B------:R0:W-:Y:S01]  /*8eb0*/  @!P1 STG.E.U8 desc[UR12][R12.64+0x50], R5 ;  /* 0x000050050c009986 */ /* 0x0001e2000c10110c */
[----:B------:R-:W-:Y:S01]  /*8ec0*/  ISETP.LT.OR P1, PT, R3, 0x5a, !P2 ;  /* 0x0000005a0300780c */ /* 0x000fe20005721670 */
[-C--:B------:R-:W-:Y:S01]  /*8ed0*/  FMUL R27, R27, R0.reuse ;  /* 0x000000001b1b7220 */ /* 0x080fe20000400000 */
[----:B------:R-:W-:Y:S01]  /*8ee0*/  F2FP.SATFINITE.E4M3.F32.PACK_AB_MERGE_C R151, RZ, R151, RZ ;  /* 0x00000097ff97723e */ /* 0x000fe200048070ff */
[----:B------:R1:W-:Y:S01]  /*8ef0*/  @!P5 STG.E.U8 desc[UR12][R14.64+0x58], R7 ;  /* 0x000058070e00d986 */ /* 0x0003e2000c10110c */
[----:B------:R-:W-:Y:S01]  /*8f00*/  ISETP.LT.OR P5, PT, R3, 0x62, !P3 ;  /* 0x000000620300780c */ /* 0x000fe20005fa1670 */
[-C--:B------:R-:W-:Y:S01]  /*8f10*/  FMUL R28, R28, R0.reuse ;  /* 0x000000001c1c7220 */ /* 0x080fe20000400000 */
[-C--:B------:R-:W-:Y:S01]  /*8f20*/  FMUL R29, R29, R0.reuse ;  /* 0x000000001d1d7220 */ /* 0x080fe20000400000 */
[----:B------:R-:W-:Y:S01]  /*8f30*/  @!P6 STG.E.U8 desc[UR12][R14.64+0x59], R133 ;  /* 0x000059850e00e986 */ /* 0x000fe2000c10110c */
[----:B------:R-:W-:Y:S01]  /*8f40*/  ISETP.LT.OR P6, PT, R3, 0x61, !P2 ;  /* 0x000000610300780c */ /* 0x000fe200057c1670 */
[----:B------:R-:W-:Y:S01]  /*8f50*/  FMUL R30, R30, R0 ;  /* 0x000000001e1e7220 */ /* 0x000fe20000400000 */
[----:B------:R-:W-:Y:S01]  /*8f60*/  F2FP.SATFINITE.E4M3.F32.PACK_AB_MERGE_C R25, RZ, R25, RZ ;  /* 0x00000019ff19723e */ /* 0x000fe200048070ff */
[----:B------:R2:W-:Y:S01]  /*8f70*/  @!P0 STG.E.U8 desc[UR12][R12.64+0x58], R17 ;  /* 0x000058110c008986 */ /* 0x0005e2000c10110c */
[----:B0-----:R-:W-:Y:S01]  /*8f80*/  F2FP.SATFINITE.E4M3.F32.PACK_AB_MERGE_C R5, RZ, R136, RZ ;  /* 0x00000088ff05723e */ /* 0x001fe200048070ff */
[----:B------:R-:W-:Y:S01]  /*8f90*/  FMUL R31, R31, R0 ;  /* 0x000000001f1f7220 */ /* 0x000fe20000400000 */
[C---:B------:R-:W-:Y:S01]  /*8fa0*/  ISETP.LT.OR P0, PT, R3.reuse, 0x62, !P2 ;  /* 0x000000620300780c */ /* 0x040fe20005701670 */
[----:B------:R-:W-:Y:S01]  /*8fb0*/  @!P1 STG.E.U8 desc[UR12][R12.64+0x59], R135 ;  /* 0x000059870c009986 */ /* 0x000fe2000c10110c */
[----:B-1----:R-:W-:Y:S01]  /*8fc0*/  F2FP.SATFINITE.E4M3.F32.PACK_AB_MERGE_C R7, RZ, R138, RZ ;  /* 0x0000008aff07723e */ /* 0x002fe200048070ff */
[-C--:B------:R-:W-:Y:S01]  /*8fd0*/  FMUL R32, R32, R0.reuse ;  /* 0x0000000020207220 */ /* 0x080fe20000400000 */
[C---:B------:R-:W-:Y:S01]  /*8fe0*/  ISETP.LT.OR P1, PT, R3.reuse, 0x71, !P3 ;  /* 0x000000710300780c */ /* 0x040fe20005f21670 */
[----:B------:R0:W-:Y:S01]  /*8ff0*/  @!P4 STG.E.U8 desc[UR12][R14.64+0x60], R5 ;  /* 0x000060050e00c986 */ /* 0x0001e2000c10110c */
[----:B------:R-:W-:Y:S01]  /*9000*/  ISETP.LT.OR P4, PT, R3, 0x69, !P3 ;  /* 0x000000690300780c */ /* 0x000fe20005f81670 */
[-C--:B------:R-:W-:Y:S01]  /*9010*/  FMUL R33, R33, R0.reuse ;  /* 0x0000000021217220 */ /* 0x080fe20000400000 */
[----:B------:R-:W-:Y:S01]  /*9020*/  F2FP.SATFINITE.E4M3.F32.PACK_AB_MERGE_C R27, RZ, R27, RZ ;  /* 0x0000001bff1b723e */ /* 0x000fe200048070ff */
[----:B------:R-:W-:Y:S01]  /*9030*/  @!P5 STG.E.U8 desc[UR12][R14.64+0x61], R137 ;  /* 0x000061890e00d986 */ /* 0x000fe2000c10110c */
[C---:B------:R-:W-:Y:S01]  /*9040*/  ISETP.LT.OR P5, PT, R3.reuse, 0x6a, !P3 ;  /* 0x0000006a0300780c */ /* 0x040fe20005fa1670 */
[----:B------:R-:W-:Y:S01]  /*9050*/  FMUL R34, R34, R0 ;  /* 0x0000000022227220 */ /* 0x000fe20000400000 */
[----:B--2---:R-:W-:Y:S01]  /*9060*/  F2FP.SATFINITE.E4M3.F32.PACK_AB_MERGE_C R17, RZ, R144, RZ ;  /* 0x00000090ff11723e */ /* 0x004fe200048070ff */
[----:B------:R1:W-:Y:S01]  /*9070*/  @!P6 STG.E.U8 desc[UR12][R12.64+0x60], R7 ;  /* 0x000060070c00e986 */ /* 0x0003e2000c10110c */
[----:B------:R-:W-:Y:S01]  /*9080*/  ISETP.LT.OR P6, PT, R3, 0x69, !P2 ;  /* 0x000000690300780c */ /* 0x000fe200057c1670 */
[----:B------:R-:W-:Y:S01]  /*9090*/  FMUL R35, R35, R0 ;  /* 0x0000000023237220 */ /* 0x000fe20000400000 */
[----:B------:R-:W-:Y:S01]  /*90a0*/  F2FP.SATFINITE.E4M3.F32.PACK_AB_MERGE_C R29, RZ, R29, RZ ;  /* 0x0000001dff1d723e */ /* 0x000fe200048070ff */
[----:B------:R-:W-:Y:S01]  /*90b0*/  @!P0 STG.E.U8 desc[UR12][R12.64+0x61], R139 ;  /* 0x0000618b0c008986 */ /* 0x000fe2000c10110c */
[----:B0-----:R-:W-:Y:S01]  /*90c0*/  F2FP.SATFINITE.E4M3.F32.PACK_AB_MERGE_C R5, RZ, R140, RZ ;  /* 0x0000008cff05723e */ /* 0x001fe200048070ff */
[-C--:B------:R-:W-:Y:S01]  /*90d0*/  FMUL R36, R36, R0.reuse ;  /* 0x0000000024247220 */ /* 0x080fe20000400000 */
[----:B------:R-:W-:Y:S01]  /*90e0*/  ISETP.LT.OR P0, PT, R3, 0x6a, !P2 ;  /* 0x0000006a0300780c */ /* 0x000fe20005701670 */
[-C--:B------:R-:W-:Y:S01]  /*90f0*/  FMUL R37, R37, R0.reuse ;  /* 0x0000000025257220 */ /* 0x080fe20000400000 */
[----:B------:R-:W-:Y:S01]  /*9100*/  F2FP.SATFINITE.E4M3.F32.PACK_AB_MERGE_C R31, RZ, R31, RZ ;  /* 0x0000001fff1f723e */ /* 0x000fe200048070ff */
[----:B------:R0:W-:Y:S01]  /*9110*/  @!P4 STG.E.U8 desc[UR12][R14.64+0x68], R5 ;  /* 0x000068050e00c986 */ /* 0x0001e2000c10110c */
[C---:B------:R-:W-:Y:S01]  /*9120*/  ISETP.LT.OR P4, PT, R3.reuse, 0x72, !P3 ;  /* 0x000000720300780c */ /* 0x040fe20005f81670 */
[----:B------:R-:W-:Y:S01]  /*9130*/  FMUL R38, R38, R0 ;  /* 0x0000000026267220 */ /* 0x000fe20000400000 */
[----:B-1----:R-:W-:Y:S01]  /*9140*/  F2FP.SATFINITE.E4M3.F32.PACK_AB_MERGE_C R7, RZ, R142, RZ ;  /* 0x0000008eff07723e */ /* 0x002fe200048070ff */
        /* <DEDUP_REMOVED lines=9> */
[----:B0-----:R-:W-:Y:S01]  /*91e0*/  F2FP.SATFINITE.E4M3.F32.PACK_AB_MERGE_C R5, RZ, R146, RZ ;  /* 0x00000092ff05723e */ /* 0x001fe200048070ff */
[-C--:B------:R-:W-:Y:S01]  /*91f0*/  FMUL R41, R41, R0.reuse ;  /* 0x0000000029297220 */ /* 0x080fe20000400000 */
[C---:B------:R-:W-:Y:S01]  /*9200*/  ISETP.GE.AND P0, PT, R16.reuse, 0x49, PT ;  /* 0x000000491000780c */ /* 0x040fe20003f06270 */
[----:B------:R0:W-:Y:S01]  /*9210*/  @!P1 STG.E.U8 desc[UR12][R14.64+0x70], R17 ;  /* 0x000070110e009986 */ /* 0x0001e2000c10110c */
[----:B------:R-:W-:Y:S01]  /*9220*/  ISETP.GE.AND P1, PT, R16, 0x41, PT ;  /* 0x000000411000780c */ /* 0x000fe20003f26270 */
[-C--:B------:R-:W-:Y:S01]  /*9230*/  FMUL R42, R42, R0.reuse ;  /* 0x000000002a2a7220 */ /* 0x080fe20000400000 */
[----:B------:R-:W-:Y:S01]  /*9240*/  F2FP.SATFINITE.E4M3.F32.PACK_AB_MERGE_C R37, RZ, R37, RZ ;  /* 0x00000025ff25723e */ /* 0x000fe200048070ff */
[----:B------:R-:W-:Y:S01]  /*9250*/  @!P4 STG.E.U8 desc[UR12][R14.64+0x71], R145 ;  /* 0x000071910e00c986 */ /* 0x000fe2000c10110c */
[----:B------:R-:W-:Y:S01]  /*9260*/  ISETP.LT.OR P4, PT, R3, 0x79, !P3 ;  /* 0x000000790300780c */ /* 0x000fe20005f81670 */
[-C--:B------:R-:W-:Y:S01]  /*9270*/  FMUL R43, R43, R0.reuse ;  /* 0x000000002b2b7220 */ /* 0x080fe20000400000 */
[C---:B------:R-:W-:Y:S01]  /*9280*/  ISETP.LT.OR P3, PT, R3.reuse, 0x7a, !P3 ;  /* 0x0000007a0300780c */ /* 0x040fe20005f61670 */
[----:B------:R2:W-:Y:S01]  /*9290*/  @!P5 STG.E.U8 desc[UR12][R12.64+0x70], R5 ;  /* 0x000070050c00d986 */ /* 0x0005e2000c10110c */
[C---:B------:R-:W-:Y:S01]  /*92a0*/  ISETP.LT.OR P5, PT, R3.reuse, 0x79, !P2 ;  /* 0x000000790300780c */ /* 0x040fe200057a1670 */
[-C--:B------:R-:W-:Y:S01]  /*92b0*/  FMUL R44, R44, R0.reuse ;  /* 0x000000002c2c7220 */ /* 0x080fe20000400000 */
[C---:B------:R-:W-:Y:S01]  /*92c0*/  ISETP.LT.OR P2, PT, R3.reuse, 0x7a, !P2 ;  /* 0x0000007a0300780c */ /* 0x040fe20005741670 */
[----:B------:R-:W-:Y:S01]  /*92d0*/  @!P6 STG.E.U8 desc[UR12][R12.64+0x71], R147 ;  /* 0x000071930c00e986 */ /* 0x000fe2000c10110c */
[----:B------:R-:W-:Y:S01]  /*92e0*/  ISETP.LT.OR P6, PT, R3, 0x1, !P1 ;  /* 0x000000010300780c */ /* 0x000fe20004fc1670 */
[----:B------:R-:W-:Y:S01]  /*92f0*/  FMUL R45, R45, R0 ;  /* 0x000000002d2d7220 */ /* 0x000fe20000400000 */
[----:B-1----:R-:W-:Y:S01]  /*9300*/  F2FP.SATFINITE.E4M3.F32.PACK_AB_MERGE_C R7, RZ, R150, RZ ;  /* 0x00000096ff07723e */ /* 0x002fe200048070ff */
[----:B------:R-:W-:Y:S01]  /*9310*/  FMUL R46, R46, R0 ;  /* 0x000000002e2e7220 */ /* 0x000fe20000400000 */
[----:B0-----:R-:W-:Y:S01]  /*9320*/  F2FP.SATFINITE.E4M3.F32.PACK_AB_MERGE_C R17, RZ, R24, RZ ;  /* 0x00000018ff11723e */ /* 0x001fe200048070ff */
[----:B------:R-:W-:Y:S01]  /*9330*/  FMUL R47, R47, R0 ;  /* 0x000000002f2f7220 */ /* 0x000fe20000400000 */
[----:B------:R-:W-:Y:S01]  /*9340*/  F2FP.SATFINITE.E4M3.F32.PACK_AB_MERGE_C R39, RZ, R39, RZ ;  /* 0x00000027ff27723e */ /* 0x000fe200048070ff */
[----:B------:R-:W-:Y:S01]  /*9350*/  @!P3 STG.E.U8 desc[UR12][R14.64+0x79], R149 ;  /* 0x000079950e00b986 */ /* 0x000fe2000c10110c */
[----:B--2---:R-:W-:Y:S01]  /*9360*/  F2FP.SATFINITE.E4M3.F32.PACK_AB_MERGE_C R5, RZ, R148, RZ ;  /* 0x00000094ff05723e */ /* 0x004fe200048070ff */
[-C--:B------:R-:W-:Y:S01]  /*9370*/  FMUL R48, R48, R0.reuse ;  /* 0x0000000030307220 */ /* 0x080fe20000400000 */
        /* <DEDUP_REMOVED lines=18> */
[----:B0-----:R-:W-:Y:S01]  /*94a0*/  F2FP.SATFINITE.E4M3.F32.PACK_AB_MERGE_C R5, RZ, R26, RZ ;  /* 0x0000001aff05723e */ /* 0x001fe200048070ff */
[-C--:B------:R-:W-:Y:S01]  /*94b0*/  FMUL R54, R54, R0.reuse ;  /* 0x0000000036367220 */ /* 0x080fe20000400000 */
[----:B------:R-:W-:Y:S01]  /*94c0*/  F2FP.SATFINITE.E4M3.F32.PACK_AB_MERGE_C R49, RZ, R49, RZ ;  /* 0x00000031ff31723e */ /* 0x000fe200048070ff */
[----:B------:R-:W-:Y:S01]  /*94d0*/  @!P2 STG.E.U8 desc[UR12][R10.64+0x1], R25 ;  /* 0x000001190a00a986 */ /* 0x000fe2000c10110c */
[----:B------:R-:W-:Y:S01]  /*94e0*/  ISETP.LT.OR P2, PT, R3, 0x11, !P0 ;  /* 0x000000110300780c */ /* 0x000fe20004741670 */
[----:B------:R-:W-:Y:S01]  /*94f0*/  FMUL R55, R55, R0 ;  /* 0x0000000037377220 */ /* 0x000fe20000400000 */
[----:B-1----:R-:W-:Y:S01]  /*9500*/  F2FP.SATFINITE.E4M3.F32.PACK_AB_MERGE_C R7, RZ, R28, RZ ;  /* 0x0000001cff07723e */ /* 0x002fe200048070ff */
[----:B------:R0:W-:Y:S01]  /*9510*/  @!P3 STG.E.U8 desc[UR12][R8.64], R5 ;  /* 0x000000050800b986 */ /* 0x0001e2000c10110c */
[C---:B------:R-:W-:Y:S01]  /*9520*/  ISETP.LT.OR P3, PT, R3.reuse, 0x9, !P0 ;  /* 0x000000090300780c */ /* 0x040fe20004761670 */
[----:B------:R-:W-:Y:S01]  /*9530*/  FMUL R56, R56, R0 ;  /* 0x0000000038387220 */ /* 0x000fe20000400000 */
        /* <DEDUP_REMOVED lines=86> */
[----:B------:R-:W-:Y:S01]  /*9aa0*/  FMUL R80, R80, R0 ;  /* 0x0000000050507220 */ /* 0x000fe20000400000 */
[----:B--2---:R-:W-:Y:S01]  /*9ab0*/  F2FP.SATFINITE.E4M3.F32.PACK_AB_MERGE_C R13, RZ, R54, RZ ;  /* 0x00000036ff0d723e */ /* 0x004fe200048070ff */
[-C--:B------:R-:W-:Y:S01]  /*9ac0*/  FMUL R81, R81, R0.reuse ;  /* 0x0000000051517220 */ /* 0x080fe20000400000 */
        /* <DEDUP_REMOVED lines=14> */
[C---:B------:R-:W-:Y:S01]  /*9bb0*/  ISETP.LT.OR P4, PT, R3.reuse, 0x42, !P1 ;  /* 0x000000420300780c */ /* 0x040fe20004f81670 */
[----:B------:R-:W-:Y:S01]  /*9bc0*/  FMUL R86, R86, R0 ;  /* 0x0000000056567220 */ /* 0x000fe20000400000 */
[----:B-1----:R-:W-:Y:S01]  /*9bd0*/  F2FP.SATFINITE.E4M3.F32.PACK_AB_MERGE_C R7, RZ, R52, RZ ;  /* 0x00000034ff07723e */ /* 0x002fe200048070ff */
[----:B------:R0:W-:Y:S01]  /*9be0*/  @!P3 STG.E.U8 desc[UR12][R8.64+0x30], R5 ;  /* 0x000030050800b986 */ /* 0x0001e2000c10110c */
[----:B------:R-:W-:Y:S01]  /*9bf0*/  ISETP.LT.OR P3, PT, R3, 0x3a, !P0 ;  /* 0x0000003a0300780c */ /* 0x000fe20004761670 */
[----:B------:R-:W-:Y:S01]  /*9c00*/  FMUL R0, R87, R0 ;  /* 0x0000000057007220 */ /* 0x000fe20000400000 */
[----:B------:R-:W-:Y:S01]  /*9c10*/  F2FP.SATFINITE.E4M3.F32.PACK_AB_MERGE_C R81, RZ, R81, RZ ;  /* 0x00000051ff51723e */ /* 0x000fe200048070ff */
[----:B------:R1:W-:Y:S01]  /*9c20*/  @!P5 STG.E.U8 desc[UR12][R10.64+0x38], R7 ;  /* 0x000038070a00d986 */ /* 0x0003e2000c10110c */
[----:B------:R-:W-:-:S02]  /*9c30*/  ISETP.LT.OR P5, PT, R3, 0x41, !P0 ;  /* 0x000000410300780c */ /* 0x000fc400047a1670 */
[----:B------:R-:W-:Y:S01]  /*9c40*/  F2FP.SATFINITE.E4M3.F32.PACK_AB_MERGE_C R83, RZ, R83, RZ ;  /* 0x00000053ff53723e */ /* 0x000fe200048070ff */
[----:B------:R-:W-:Y:S01]  /*9c50*/  @!P6 STG.E.U8 desc[UR12][R10.64+0x39], R53 ;  /* 0x000039350a00e986 */ /* 0x000fe2000c10110c */
[C---:B------:R-:W-:Y:S02]  /*9c60*/  ISETP.LT.OR P6, PT, R3.reuse, 0x42, !P0 ;  /* 0x000000420300780c */ /* 0x040fe400047c1670 */
[----:B------:R-:W-:Y:S01]  /*9c70*/  F2FP.SATFINITE.E4M3.F32.PACK_AB_MERGE_C R85, RZ, R85, RZ ;  /* 0x00000055ff55723e */ /* 0x000fe200048070ff */
[----:B------:R2:W-:Y:S01]  /*9c80*/  @!P2 STG.E.U8 desc[UR12][R8.64+0x38], R13 ;  /* 0x0000380d0800a986 */ /* 0x0005e2000c10110c */
[----:B------:R-:W-:Y:S02]  /*9c90*/  ISETP.LT.OR P2, PT, R3, 0x41, !P1 ;  /* 0x000000410300780c */ /* 0x000fe40004f41670 */
[----:B0-----:R-:W-:Y:S01]  /*9ca0*/  F2FP.SATFINITE.E4M3.F32.PACK_AB_MERGE_C R5, RZ, R56, RZ ;  /* 0x00000038ff05723e */ /* 0x001fe200048070ff */
[----:B------:R-:W-:Y:S01]  /*9cb0*/  @!P3 STG.E.U8 desc[UR12][R8.64+0x39], R55 ;  /* 0x000039370800b986 */ /* 0x000fe2000c10110c */
[----:B-1----:R-:W-:-:S02]  /*9cc0*/  F2FP.SATFINITE.E4M3.F32.PACK_AB_MERGE_C R7, RZ, R58, RZ ;  /* 0x0000003aff07723e */ /* 0x002fc400048070ff */
[C---:B------:R-:W-:Y:S01]  /*9cd0*/  ISETP.LT.OR P3, PT, R3.reuse, 0x49, !P1 ;  /* 0x000000490300780c */ /* 0x040fe20004f61670 */
[----:B------:R-:W-:Y:S01]  /*9ce0*/  @!P4 STG.E.U8 desc[UR12][R10.64+0x41], R57 ;  /* 0x000041390a00c986 */ /* 0x000fe2000c10110c */
[----:B------:R-:W-:Y:S02]  /*9cf0*/  ISETP.LT.OR P4, PT, R3, 0x4a, !P1 ;  /* 0x0000004a0300780c */ /* 0x000fe40004f81670 */
[----:B--2---:R-:W-:-:S03]  /*9d00*/  F2FP.SATFINITE.E4M3.F32.PACK_AB_MERGE_C R13, RZ, R64, RZ ;  /* 0x00000040ff0d723e */ /* 0x004fc600048070ff */
[----:B------:R0:W-:Y:S01]  /*9d10*/  @!P2 STG.E.U8 desc[UR12][R10.64+0x40], R5 ;  /* 0x000040050a00a986 */ /* 0x0001e2000c10110c */
[----:B------:R-:W-:-:S03]  /*9d20*/  ISETP.LT.OR P2, PT, R3, 0x51, !P1 ;  /* 0x000000510300780c */ /* 0x000fc60004f41670 */
[----:B------:R1:W-:Y:S01]  /*9d30*/  @!P5 STG.E.U8 desc[UR12][R8.64+0x40], R7 ;  /* 0x000040070800d986 */ /* 0x0003e2000c10110c */
[----:B------:R-:W-:-:S03]  /*9d40*/  ISETP.LT.OR P5, PT, R3, 0x49, !P0 ;  /* 0x000000490300780c */ /* 0x000fc600047a1670 */
[----:B------:R-:W-:Y:S01]  /*9d50*/  @!P6 STG.E.U8 desc[UR12][R8.64+0x41], R59 ;  /* 0x0000413b0800e986 */ /* 0x000fe2000c10110c */
[C---:B------:R-:W-:Y:S02]  /*9d60*/  ISETP.LT.OR P6, PT, R3.reuse, 0x4a, !P0 ;  /* 0x0000004a0300780c */ /* 0x040fe400047c1670 */
[----:B0-----:R-:W-:Y:S01]  /*9d70*/  F2FP.SATFINITE.E4M3.F32.PACK_AB_MERGE_C R5, RZ, R60, RZ ;  /* 0x0000003cff05723e */ /* 0x001fe200048070ff */
[----:B------:R-:W-:Y:S01]  /*9d80*/  @!P4 STG.E.U8 desc[UR12][R10.64+0x49], R61 ;  /* 0x0000493d0a00c986 */ /* 0x000fe2000c10110c */
[C---:B------:R-:W-:Y:S02]  /*9d90*/  ISETP.LT.OR P4, PT, R3.reuse, 0x52, !P0 ;  /* 0x000000520300780c */ /* 0x040fe40004781670 */
[----:B-1----:R-:W-:Y:S01]  /*9da0*/  F2FP.SATFINITE.E4M3.F32.PACK_AB_MERGE_C R7, RZ, R62, RZ ;  /* 0x0000003eff07723e */ /* 0x002fe200048070ff */
[----:B------:R0:W-:Y:S01]  /*9db0*/  @!P3 STG.E.U8 desc[UR12][R10.64+0x48], R5 ;  /* 0x000048050a00b986 */ /* 0x0001e2000c10110c */
[----:B------:R-:W-:-:S03]  /*9dc0*/  ISETP.LT.OR P3, PT, R3, 0x52, !P1 ;  /* 0x000000520300780c */ /* 0x000fc60004f61670 */
[----:B------:R1:W-:Y:S01]  /*9dd0*/  @!P5 STG.E.U8 desc[UR12][R8.64+0x48], R7 ;  /* 0x000048070800d986 */ /* 0x0003e2000c10110c */
[----:B------:R-:W-:-:S03]  /*9de0*/  ISETP.LT.OR P5, PT, R3, 0x59, !P1 ;  /* 0x000000590300780c */ /* 0x000fc60004fa1670 */
[----:B------:R-:W-:Y:S01]  /*9df0*/  @!P6 STG.E.U8 desc[UR12][R8.64+0x49], R63 ;  /* 0x0000493f0800e986 */ /* 0x000fe2000c10110c */
[----:B------:R-:W-:-:S03]  /*9e00*/  ISETP.LT.OR P6, PT, R3, 0x5a, !P1 ;  /* 0x0000005a0300780c */ /* 0x000fc60004fc1670 */
[----:B------:R2:W-:Y:S01]  /*9e10*/  @!P2 STG.E.U8 desc[UR12][R10.64+0x50], R13 ;  /* 0x0000500d0a00a986 */ /* 0x0005e2000c10110c */
[C---:B------:R-:W-:Y:S02]  /*9e20*/  ISETP.LT.OR P2, PT, R3.reuse, 0x51, !P0 ;  /* 0x000000510300780c */ /* 0x040fe40004741670 */
[----:B0-----:R-:W-:Y:S01]  /*9e30*/  F2FP.SATFINITE.E4M3.F32.PACK_AB_MERGE_C R5, RZ, R66, RZ ;  /* 0x00000042ff05723e */ /* 0x001fe200048070ff */
[----:B------:R-:W-:Y:S01]  /*9e40*/  @!P3 STG.E.U8 desc[UR12][R10.64+0x51], R65 ;  /* 0x000051410a00b986 */ /* 0x000fe2000c10110c */
[----:B-1----:R-:W-:Y:S02]  /*9e50*/  F2FP.SATFINITE.E4M3.F32.PACK_AB_MERGE_C R7, RZ, R68, RZ ;  /* 0x00000044ff07723e */ /* 0x002fe400048070ff */
        /* <DEDUP_REMOVED lines=21> */
[----:B------:R-:W-:Y:S02]  /*9fb0*/  ISETP.LT.OR P6, PT, R3, 0x62, !P0 ;  /* 0x000000620300780c */ /* 0x000fe400047c1670 */
[----:B0-----:R-:W-:Y:S02]  /*9fc0*/  F2FP.SATFINITE.E4M3.F32.PACK_AB_MERGE_C R5, RZ, R76, RZ ;  /* 0x0000004cff05723e */ /* 0x001fe400048070ff */
[----:B-1----:R-:W-:Y:S02]  /*9fd0*/  F2FP.SATFINITE.E4M3.F32.PACK_AB_MERGE_C R7, RZ, R78, RZ ;  /* 0x0000004eff07723e */ /* 0x002fe400048070ff */
[----:B--2---:R-:W-:-:S07]  /*9fe0*/  F2FP.SATFINITE.E4M3.F32.PACK_AB_MERGE_C R13, RZ, R80, RZ ;  /* 0x00000050ff0d723e */ /* 0x004fce00048070ff */
[----:B------:R-:W-:Y:S01]  /*9ff0*/  @!P6 STG.E.U8 desc[UR12][R8.64+0x61], R75 ;  /* 0x0000614b0800e986 */ /* 0x000fe2000c10110c */
[----:B------:R-:W-:-:S03]  /*a000*/  ISETP.LT.OR P6, PT, R3, 0x71, !P1 ;  /* 0x000000710300780c */ /* 0x000fc60004fc1670 */
[----:B------:R0:W-:Y:S01]  /*a010*/  @!P2 STG.E.U8 desc[UR12][R10.64+0x68], R5 ;  /* 0x000068050a00a986 */ /* 0x0001e2000c10110c */
[----:B------:R-:W-:-:S03]  /*a020*/  ISETP.LT.OR P2, PT, R3, 0x72, !P1 ;  /* 0x000000720300780c */ /* 0x000fc60004f41670 */
[----:B------:R-:W-:Y:S01]  /*a030*/  @!P5 STG.E.U8 desc[UR12][R10.64+0x69], R77 ;  /* 0x0000694d0a00d986 */ /* 0x000fe2000c10110c */
[----:B------:R-:W-:-:S03]  /*a040*/  ISETP.LT.OR P5, PT, R3, 0x71, !P0 ;  /* 0x000000710300780c */ /* 0x000fc600047a1670 */
[----:B------:R1:W-:Y:S01]  /*a050*/  @!P3 STG.E.U8 desc[UR12][R8.64+0x68], R7 ;  /* 0x000068070800b986 */ /* 0x0003e2000c10110c */
[C---:B------:R-:W-:Y:S02]  /*a060*/  ISETP.LT.OR P3, PT, R3.reuse, 0x79, !P1 ;  /* 0x000000790300780c */ /* 0x040fe40004f61670 */
[C---:B------:R-:W-:Y:S01]  /*a070*/  ISETP.LT.OR P1, PT, R3.reuse, 0x7a, !P1 ;  /* 0x0000007a0300780c */ /* 0x040fe20004f21670 */
[----:B------:R-:W-:Y:S01]  /*a080*/  @!P4 STG.E.U8 desc[UR12][R8.64+0x69], R79 ;  /* 0x0000694f0800c986 */ /* 0x000fe2000c10110c */
[C---:B------:R-:W-:Y:S02]  /*a090*/  ISETP.LT.OR P4, PT, R3.reuse, 0x72, !P0 ;  /* 0x000000720300780c */ /* 0x040fe40004781670 */
[----:B0-----:R-:W-:Y:S01]  /*a0a0*/  F2FP.SATFINITE.E4M3.F32.PACK_AB_MERGE_C R5, RZ, R84, RZ ;  /* 0x00000054ff05723e */ /* 0x001fe200048070ff */
[----:B------:R0:W-:Y:S01]  /*a0b0*/  @!P6 STG.E.U8 desc[UR12][R10.64+0x70], R13 ;  /* 0x0000700d0a00e986 */ /* 0x0001e2000c10110c */
[C---:B------:R-:W-:Y:S02]  /*a0c0*/  ISETP.LT.OR P6, PT, R3.reuse, 0x79, !P0 ;  /* 0x000000790300780c */ /* 0x040fe400047c1670 */
[----:B------:R-:W-:Y:S01]  /*a0d0*/  ISETP.LT.OR P0, PT, R3, 0x7a, !P0 ;  /* 0x0000007a0300780c */ /* 0x000fe20004701670 */
[----:B------:R2:W-:Y:S01]  /*a0e0*/  @!P2 STG.E.U8 desc[UR12][R10.64+0x71], R81 ;  /* 0x000071510a00a986 */ /* 0x0005e2000c10110c */
[----:B------:R-:W-:-:S02]  /*a0f0*/  F2FP.SATFINITE.E4M3.F32.PACK_AB_MERGE_C R3, RZ, R82, RZ ;  /* 0x00000052ff03723e */ /* 0x000fc400048070ff */
[----:B-1----:R-:W-:-:S03]  /*a100*/  F2FP.SATFINITE.E4M3.F32.PACK_AB_MERGE_C R7, RZ, R86, RZ ;  /* 0x00000056ff07723e */ /* 0x002fc600048070ff */
[----:B------:R2:W-:Y:S01]  /*a110*/  @!P5 STG.E.U8 desc[UR12][R8.64+0x70], R3 ;  /* 0x000070030800d986 */ /* 0x0005e2000c10110c */
[----:B0-----:R-:W-:-:S03]  /*a120*/  F2FP.SATFINITE.E4M3.F32.PACK_AB_MERGE_C R13, RZ, R0, RZ ;  /* 0x00000000ff0d723e */ /* 0x001fc600048070ff */
[----:B------:R2:W-:Y:S04]  /*a130*/  @!P4 STG.E.U8 desc[UR12][R8.64+0x71], R83 ;  /* 0x000071530800c986 */ /* 0x0005e8000c10110c */
[----:B------:R2:W-:Y:S04]  /*a140*/  @!P3 STG.E.U8 desc[UR12][R10.64+0x78], R5 ;  /* 0x000078050a00b986 */ /* 0x0005e8000c10110c */
[----:B------:R2:W-:Y:S04]  /*a150*/  @!P1 STG.E.U8 desc[UR12][R10.64+0x79], R85 ;  /* 0x000079550a009986 */ /* 0x0005e8000c10110c */
[----:B------:R2:W-:Y:S01]  /*a160*/  @!P6 STG.E.U8 desc[UR12][R8.64+0x78], R7 ;  /* 0x000078070800e986 */ /* 0x0005e2000c10110c */
[----:B------:R-:W-:Y:S05]  /*a170*/  @P0 EXIT ;  /* 0x000000000000094d */ /* 0x000fea0003800000 */
[----:B------:R-:W-:Y:S01]  /*a180*/  STG.E.U8 desc[UR12][R8.64+0x79], R13 ;  /* 0x0000790d08007986 */ /* 0x000fe2000c10110c */
[----:B------:R-:W-:Y:S05]  /*a190*/  EXIT ;  /* 0x000000000000794d */ /* 0x000fea0003800000 */
.L_x_10:
[----:B------:R-:W-:-:S13]  /*a1a0*/  ISETP.NE.AND P0, PT, R6, RZ, PT ;  /* 0x000000ff0600720c */ /* 0x000fda0003f05270 */
[----:B------:R-:W-:Y:S05]  /*a1b0*/  @P0 EXIT ;  /* 0x000000000000094d */ /* 0x000fea0003800000 */
[----:B------:R-:W-:Y:S01]  /*a1c0*/  ELECT P0, URZ, PT ;  /* 0x00000000003f782f */ /* 0x000fe20003800000 */
[----:B------:R-:W-:-:S12]  /*a1d0*/  BSSY B0, `(.L_x_279) ;  /* 0x0000070000007945 */ /* 0x000fd80003800000 */
[----:B------:R-:W-:Y:S05]  /*a1e0*/  @!P0 BRA `(.L_x_280) ;  /* 0x0000000400b88947 */ /* 0x000fea0003800000 */
[----:B------:R-:W-:Y:S02]  /*a1f0*/  ISETP.GE.AND P0, PT, R4, 0x1, PT ;  /* 0x000000010400780c */ /* 0x000fe40003f06270 */
[----:B------:R-:W-:-:S04]  /*a200*/  SHF.R.S32.HI R7, RZ, 0x1f, R8 ;  /* 0x0000001fff077819 */ /* 0x000fc80000011408 */
[----:B------:R-:W-:-:S07]  /*a210*/  LEA.HI R7, R7, R8, RZ, 0x7 ;  /* 0x0000000807077211 */ /* 0x000fce00078f38ff */
[----:B------:R-:W-:Y:S05]  /*a220*/  @!P0 BRA `(.L_x_280) ;  /* 0x0000000400a88947 */ /* 0x000fea0003800000 */
[----:B---3-5:R-:W0:Y:S01]  /*a230*/  S2R R2, SR_CTAID.X ;  /* 0x0000000000027919 */ /* 0x028e220000002500 */
[----:B------:R-:W-:Y:S01]  /*a240*/  LOP3.LUT R7, R7, 0xffffff80, RZ, 0xc0, !PT ;  /* 0xffffff8007077812 */ /* 0x000fe200078ec0ff */
[----:B------:R-:W-:Y:S01]  /*a250*/  ULDC UR4, c[0x0][0x384] ;  /* 0x0000e10000047ab9 */ /* 0x000fe20000000800 */
[----:B------:R-:W-:Y:S01]  /*a260*/  LOP3.LUT P0, RZ, R8, 0x1f, RZ, 0xc0, !PT ;  /* 0x0000001f08ff7812 */ /* 0x000fe2000780c0ff */
[----:B------:R-:W2:Y:S01]  /*a270*/  S2R R12, SR_CTAID.Y ;  /* 0x00000000000c7919 */ /* 0x000ea20000002600 */
[----:B-1----:R-:W-:Y:S01]  /*a280*/  IMAD R0, R10, R11, RZ ;  /* 0x0000000b0a007224 */ /* 0x002fe200078e02ff */
[----:B------:R-:W-:Y:S01]  /*a290*/  ULDC UR5, c[0x0][0x388] ;  /* 0x0000e20000057ab9 */ /* 0x000fe20000000800 */
[----:B------:R-:W-:Y:S01]  /*a2a0*/  IMAD.IADD R7, R8, 0x1, -R7 ;  /* 0x0000000108077824 */ /* 0x000fe200078e0a07 */
[----:B------:R-:W-:Y:S01]  /*a2b0*/  LOP3.LUT R20, R3, 0x2, RZ, 0xfc, !PT ;  /* 0x0000000203147812 */ /* 0x000fe200078efcff */
[----:B------:R-:W-:Y:S01]  /*a2c0*/  IMAD.MOV.U32 R6, RZ, RZ, RZ ;  /* 0x000000ffff067224 */ /* 0x000fe200078e00ff */
[----:B------:R-:W-:Y:S01]  /*a2d0*/  CS2R R8, SRZ ;  /* 0x0000000000087805 */ /* 0x000fe2000001ff00 */
[----:B------:R-:W-:Y:S01]  /*a2e0*/  IMAD.MOV.U32 R10, RZ, RZ, RZ ;  /* 0x000000ffff0a7224 */ /* 0x000fe200078e00ff */
[----:B------:R-:W-:Y:S01]  /*a2f0*/  ISETP.NE.AND P1, PT, R7, RZ, PT ;  /* 0x000000ff0700720c */ /* 0x000fe20003f25270 */
[----:B------:R-:W-:Y:S01]  /*a300*/  IMAD R0, R5, R0, 0x1 ;  /* 0x0000000105007424 */ /* 0x000fe200078e0200 */
[----:B------:R-:W-:Y:S01]  /*a310*/  ISETP.NE.OR P0, PT, R7, RZ, !P0 ;  /* 0x000000ff0700720c */ /* 0x000fe20004705670 */
[----:B------:R-:W-:-:S02]  /*a320*/  IMAD.MOV.U32 R7, RZ, RZ, 0x1 ;  /* 0x00000001ff077424 */ /* 0x000fc400078e00ff */
[----:B0-----:R-:W-:-:S04]  /*a330*/  IMAD.SHL.U32 R18, R2, 0x80, RZ ;  /* 0x0000008002127824 */ /* 0x001fc800078e00ff */
[----:B------:R-:W-:-:S04]  /*a340*/  IMAD.HI.U32 R2, R18, UR4, RZ ;  /* 0x0000000412027c27 */ /* 0x000fc8000f8e00ff */
[----:B--2---:R-:W-:Y:S01]  /*a350*/  IMAD.SHL.U32 R19, R12, 0x80, RZ ;  /* 0x000000800c137824 */ /* 0x004fe200078e00ff */
[----:B------:R-:W-:-:S07]  /*a360*/  SHF.R.U32.HI R2, RZ, UR5, R2 ;  /* 0x00000005ff027c19 */ /* 0x000fce0008011602 */
.L_x_284:
[----:B------:R-:W0:Y:S01]  /*a370*/  S2R R12, SR_CgaCtaId ;  /* 0x00000000000c7919 */ /* 0x000e220000008800 */
[----:B------:R-:W-:-:S04]  /*a380*/  MOV R11, 0x400 ;  /* 0x00000400000b7802 */ /* 0x000fc80000000f00 */
[----:B0-----:R-:W-:Y:S02]  /*a390*/  LEA R21, R12, R11, 0x18 ;  /* 0x0000000b0c157211 */ /* 0x001fe400078ec0ff */
[----:B------:R-:W-:-:S03]  /*a3a0*/  SHF.L.U32 R11, R7, 0x1f, RZ ;  /* 0x0000001f070b7819 */ /* 0x000fc600000006ff */
[----:B------:R-:W-:-:S07]  /*a3b0*/  IMAD R12, R6, 0x8, R21 ;  /* 0x00000008060c7824 */ /* 0x000fce00078e0215 */
.L_x_281:
[----:B0-----:R0:W1:Y:S02]  /*a3c0*/  SYNCS.PHASECHK.TRANS64.TRYWAIT P2, [R12+URZ+0x38070], R11 ;  /* 0x0380700b0c0075a7 */ /* 0x001064000804017f */
[----:B-1----:R-:W-:Y:S05]  /*a3d0*/  @!P2 NANOSLEEP.SYNCS 0x989680 ;  /* 0x009896800000a95d */ /* 0x002fea0003900000 */
[----:B------:R-:W1:Y:S02]  /*a3e0*/  @!P2 SYNCS.PHASECHK.TRANS64 P2, [R12+URZ+0x38070], R11 ;  /* 0x0380700b0c00a5a7 */ /* 0x000e64000804007f */
[----:B-1----:R-:W-:Y:S05]  /*a3f0*/  @!P2 BRA `(.L_x_281) ;  /* 0xfffffffc00f0a947 */ /* 0x002fea000383ffff */
[----:B0-----:R-:W0:Y:S02]  /*a400*/  @!P1 LDC R11, c[0x0][0x500] ;  /* 0x00014000ff0b9b82 */ /* 0x001e240000000800 */
[----:B0-----:R0:W-:Y:S02]  /*a410*/  @!P1 SYNCS.ARRIVE.TRANS64 RZ, [R12+URZ+0x38000], R11 ;  /* 0x0380000b0cff99a7 */ /* 0x0011e4000800003f */
[----:B0-----:R-:W-:-:S04]  /*a420*/  PRMT R11, R20, 0x9910, RZ ;  /* 0x00009910140b7816 */ /* 0x001fc800000000ff */
[----:B------:R-:W-:-:S13]  /*a430*/  ISETP.NE.AND P2, PT, R11, 0x2, PT ;  /* 0x000000020b00780c */ /* 0x000fda0003f45270 */
[----:B------:R-:W-:Y:S05]  /*a440*/  @P2 BRA `(.L_x_282) ;  /* 0x0000000000042947 */ /* 0x000fea0003800000 */
[----:B------:R-:W-:Y:S01]  /*a450*/  BPT.TRAP 0x1 ;  /* 0x000000040000795c */ /* 0x000fe20000300000 */
.L_x_282:
[----:B------:R-:W-:Y:S05]  /*a460*/  @P0 BRA `(.L_x_283) ;  /* 0x0000000000040947 */ /* 0x000fea0003800000 */
[----:B------:R-:W-:Y:S01]  /*a470*/  BPT.TRAP 0x1 ;  /* 0x000000040000795c */ /* 0x000fe20000300000 */
.L_x_283:
[----:B------:R-:W0:Y:S01]  /*a480*/  LDC R13, c[0x0][0x380] ;  /* 0x0000e000ff0d7b82 */ /* 0x000e220000000800 */
[----:B------:R-:W-:Y:S01]  /*a490*/  R2UR UR4, R2 ;  /* 0x00000000020472ca */ /* 0x000fe200000e0000 */
[----:B------:R-:W-:Y:S01]  /*a4a0*/  ULDC UR20, c[0x0][0x38c] ;  /* 0x0000e30000147ab9 */ /* 0x000fe20000000800 */
[----:B------:R-:W-:Y:S01]  /*a4b0*/  R2UR UR5, R18 ;  /* 0x00000000120572ca */ /* 0x000fe200000e0000 */
[----:B------:R-:W-:Y:S01]  /*a4c0*/  UISETP.NE.AND UP0, UPT, UR20, 0x1, UPT ;  /* 0x000000011400788c */ /* 0x000fe2000bf05270 */
[----:B------:R-:W-:Y:S01]  /*a4d0*/  R2UR UR17, R12 ;  /* 0x000000000c1172ca */ /* 0x000fe200000e0000 */
[C---:B------:R-:W-:Y:S01]  /*a4e0*/  VIADD R12, R10.reuse, 0x1 ;  /* 0x000000010a0c7836 */ /* 0x040fe20000000000 */
[----:B------:R-:W-:Y:S01]  /*a4f0*/  R2UR UR18, R10 ;  /* 0x000000000a1272ca */ /* 0x000fe200000e0000 */
[----:B------:R-:W1:Y:S01]  /*a500*/  LDC.64 R14, c[0x0][0x3b8] ;  /* 0x0000ee00ff0e7b82 */ /* 0x000e620000000a00 */
[----:B------:R-:W-:Y:S01]  /*a510*/  R2UR UR10, R21 ;  /* 0x00000000150a72ca */ /* 0x000fe200000e0000 */
[----:B------:R-:W-:Y:S01]  /*a520*/  VIADD R0, R0, 0xffffffff ;  /* 0xffffffff00007836 */ /* 0x000fe20000000000 */
[----:B------:R-:W-:Y:S01]  /*a530*/  R2UR UR16, R6 ;  /* 0x00000000061072ca */ /* 0x000fe200000e0000 */
[----:B------:R-:W-:Y:S01]  /*a540*/  ULDC.64 UR24, c[0x0][0x198] ;  /* 0x0000660000187ab9 */ /* 0x000fe20000000a00 */
[----:B------:R-:W-:Y:S01]  /*a550*/  R2UR UR12, R9 ;  /* 0x00000000090c72ca */ /* 0x000fe200000e0000 */
[----:B------:R-:W-:Y:S01]  /*a560*/  ULDC.64 UR14, c[0x0][0x3b0] ;  /* 0x0000ec00000e7ab9 */ /* 0x000fe20000000a00 */
[----:B------:R-:W-:Y:S01]  /*a570*/  @UP0 ULDC.64 UR8, c[0x0][0x390] ;  /* 0x0000e40000080ab9 */ /* 0x000fe20000000a00 */
[----:B------:R-:W1:Y:S01]  /*a580*/  LDC.64 R16, c[0x0][0x3d8] ;  /* 0x0000f600ff107b82 */ /* 0x000e620000000a00 */
[----:B------:R-:W-:Y:S01]  /*a590*/  R2UR UR11, R19 ;  /* 0x00000000130b72ca */ /* 0x000fe200000e0000 */
[----:B------:R-:W-:Y:S01]  /*a5a0*/  ULDC.64 UR22, c[0x0][0x3d0] ;  /* 0x0000f40000167ab9 */ /* 0x000fe20000000a00 */
[----:B------:R-:W-:Y:S01]  /*a5b0*/  R2UR UR13, R8 ;  /* 0x00000000080d72ca */ /* 0x000fe200000e0000 */
[----:B------:R-:W-:Y:S01]  /*a5c0*/  VIADD R6, R6, 0x1 ;  /* 0x0000000106067836 */ /* 0x000fe20000000000 */
[----:B------:R-:W-:Y:S01]  /*a5d0*/  ISETP.GT.AND P5, PT, R0, 0x1, PT ;  /* 0x000000010000780c */ /* 0x000fe20003fa4270 */
[----:B------:R-:W-:Y:S01]  /*a5e0*/  USHF.L.U32 UR18, UR18, 0x6, URZ ;  /* 0x0000000612127899 */ /* 0x000fe2000800063f */
[----:B0-----:R-:W-:Y:S01]  /*a5f0*/  ISETP.NE.AND P2, PT, R13, 0x1, PT ;  /* 0x000000010d00780c */ /* 0x001fe20003f45270 */
[----:B------:R-:W-:Y:S01]  /*a600*/  ULEA UR16, UR16, UR10, 0xd ;  /* 0x0000000a10107291 */ /* 0x000fe2000f8e683f */
[C---:B------:R-:W-:Y:S01]  /*a610*/  ISETP.NE.AND P4, PT, R6.reuse, 0xe, PT ;  /* 0x0000000e0600780c */ /* 0x040fe20003f85270 */
[----:B------:R-:W-:Y:S01]  /*a620*/  UIADD3 UR17, UR17, 0x38000, URZ ;  /* 0x0003800011117890 */ /* 0x000fe2000fffe03f */
[----:B------:R-:W-:Y:S01]  /*a630*/  UMOV UR26, 0x0 ;  /* 0x00000000001a7882 */ /* 0x000fe20000000000 */
[----:B------:R-:W-:Y:S01]  /*a640*/  UMOV UR27, 0x10000000 ;  /* 0x10000000001b7882 */ /* 0x000fe20000000000 */
[----:B------:R-:W-:Y:S01]  /*a650*/  UMOV UR10, UR18 ;  /* 0x00000012000a7c82 */ /* 0x000fe20008000000 */
[----:B------:R-:W-:-:S06]  /*a660*/  SEL R6, R6, RZ, P4 ;  /* 0x000000ff06067207 */ /* 0x000fcc0002000000 */
[----:B------:R-:W-:Y:S01]  /*a670*/  @P2 IMAD.U32 R11, RZ, RZ, UR4 ;  /* 0x00000004ff0b2e24 */ /* 0x000fe2000f8e00ff */
[----:B------:R-:W-:Y:S01]  /*a680*/  UIADD3 UR4, UP1, UR24, 0xf0, URZ ;  /* 0x000000f018047890 */ /* 0x000fe2000ff3e03f */
[----:B-1----:R-:W-:Y:S01]  /*a690*/  IMAD R10, R8, R15, R17 ;  /* 0x0000000f080a7224 */ /* 0x002fe200078e0211 */
[----:B------:R-:W-:Y:S02]  /*a6a0*/  UIADD3 UR24, UP2, UR24, 0x1f0, URZ ;  /* 0x000001f018187890 */ /* 0x000fe4000ff5e03f */
[----:B------:R-:W-:Y:S01]  /*a6b0*/  @P2 R2UR UR5, R11 ;  /* 0x000000000b0522ca */ /* 0x000fe200000e0000 */
[----:B------:R-:W-:Y:S01]  /*a6c0*/  IMAD R11, R9, R14, R16 ;  /* 0x0000000e090b7224 */ /* 0x000fe200078e0210 */
[----:B------:R-:W-:Y:S01]  /*a6d0*/  ISETP.NE.AND P2, PT, R12, R5, PT ;  /* 0x000000050c00720c */ /* 0x000fe20003f45270 */
[----:B------:R-:W0:Y:S03]  /*a6e0*/  LDC R14, c[0x0][0x3c8] ;  /* 0x0000f200ff0e7b82 */ /* 0x000e260000000800 */
[----:B------:R-:W-:Y:S01]  /*a6f0*/  PRMT R10, R11, 0x40, R10 ;  /* 0x000000400b0a7816 */ /* 0x000fe2000000000a */
[----:B------:R-:W-:-:S06]  /*a700*/  VIADD R11, R9, 0x1 ;  /* 0x00000001090b7836 */ /* 0x000fcc0000000000 */
[----:B------:R-:W-:Y:S02]  /*a710*/  UIADD3 UR6, -UR5, URZ, URZ ;  /* 0x0000003f05067290 */ /* 0x000fe4000fffe13f */
[----:B------:R-:W-:Y:S01]  /*a720*/  UMOV UR21, UR5 ;  /* 0x0000000500157c82 */ /* 0x000fe20008000000 */
[----:B------:R-:W-:-:S03]  /*a730*/  @P2 IMAD.MOV R11, RZ, RZ, R9 ;  /* 0x000000ffff0b2224 */ /* 0x000fc600078e0209 */
[----:B------:R-:W-:Y:S01]  /*a740*/  IMAD R13, R13, UR6, R18 ;  /* 0x000000060d0d7c24 */ /* 0x000fe2000f8e0212 */
[----:B------:R-:W-:Y:S02]  /*a750*/  UIMAD.WIDE.U32 UR6, UR5, UR8, URZ ;  /* 0x00000008050672a5 */ /* 0x000fe4000f8e003f */
[----:B------:R-:W-:Y:S02]  /*a760*/  UIADD3 UR8, UR16, 0x1c000, URZ ;  /* 0x0001c00010087890 */ /* 0x000fe4000fffe03f */
[----:B------:R-:W-:Y:S01]  /*a770*/  @UP0 USHF.R.U32.HI UR21, URZ, UR9, UR7 ;  /* 0x000000093f150299 */ /* 0x000fe20008011607 */
[----:B------:R-:W-:Y:S01]  /*a780*/  R2UR UR19, R13 ;  /* 0x000000000d1372ca */ /* 0x000fe200000e0000 */
[----:B------:R-:W-:Y:S01]  /*a790*/  VIADD R13, R8, 0x1 ;  /* 0x00000001080d7836 */ /* 0x000fe20000000000 */
[----:B------:R-:W-:Y:S01]  /*a7a0*/  R2UR UR7, R10 ;  /* 0x000000000a0772ca */ /* 0x000fe200000e0000 */
[----:B------:R-:W-:Y:S01]  /*a7b0*/  UIADD3 UR6, -UR21, URZ, URZ ;  /* 0x0000003f15067290 */ /* 0x000fe2000fffe13f */
[C---:B0-----:R-:W-:Y:S01]  /*a7c0*/  ISETP.NE.AND P3, PT, R11.reuse, R14, PT ;  /* 0x0000000e0b00720c */ /* 0x041fe20003f65270 */
[----:B------:R-:W-:Y:S01]  /*a7d0*/  UMOV UR9, UR17 ;  /* 0x0000001100097c82 */ /* 0x000fe20008000000 */
[----:B------:R-:W-:Y:S01]  /*a7e0*/  SEL R10, RZ, 0x1, P4 ;  /* 0x00000001ff0a7807 */ /* 0x000fe20002000000 */
[----:B------:R-:W-:Y:S01]  /*a7f0*/  UIMAD UR20, UR20, UR6, UR5 ;  /* 0x00000006141472a4 */ /* 0x000fe2000f8e0205 */
[----:B------:R-:W-:Y:S01]  /*a800*/  SEL R9, R11, RZ, P3 ;  /* 0x000000ff0b097207 */ /* 0x000fe20001800000 */
[----:B------:R-:W-:Y:S01]  /*a810*/  UIADD3.X UR5, URZ, UR25, URZ, UP1, !UPT ;  /* 0x000000193f057290 */ /* 0x000fe20008ffe43f */
[----:B------:R-:W-:Y:S01]  /*a820*/  LOP3.LUT R7, R7, R10, RZ, 0x3c, !PT ;  /* 0x0000000a07077212 */ /* 0x000fe200078e3cff */
[----:B------:R-:W-:Y:S01]  /*a830*/  UIMAD UR20, UR20, UR15, UR23 ;  /* 0x0000000f141472a4 */ /* 0x000fe2000f8e0217 */
[----:B------:R-:W-:Y:S01]  /*a840*/  SEL R10, R12, RZ, P2 ;  /* 0x000000ff0c0a7207 */ /* 0x000fe20001000000 */
[----:B------:R-:W-:-:S02]  /*a850*/  UIMAD UR19, UR19, UR14, UR22 ;  /* 0x0000000e131372a4 */ /* 0x000fc4000f8e0216 */
[----:B------:R-:W-:Y:S02]  /*a860*/  UPRMT UR6, UR7, 0x5410, URZ ;  /* 0x0000541007067896 */ /* 0x000fe4000800003f */
[----:B------:R-:W-:Y:S01]  /*a870*/  UIADD3.X UR25, URZ, UR25, URZ, UP2, !UPT ;  /* 0x000000193f197290 */ /* 0x000fe200097fe43f */
[----:B------:R-:W-:-:S04]  /*a880*/  @P3 IMAD.MOV R13, RZ, RZ, R8 ;  /* 0x000000ffff0d3224 */ /* 0x000fc800078e0208 */
[----:B------:R-:W-:Y:S02]  /*a890*/  IMAD.MOV.U32 R8, RZ, RZ, R13 ;  /* 0x000000ffff087224 */ /* 0x000fe400078e000d */
[----:B------:R0:W-:Y:S02]  /*a8a0*/  UTMALDG.4D.IM2COL [UR16], [UR4], UR6 ;  /* 0x00000010040073b4 */ /* 0x0001e40008058006 */
[----:B------:R0:W-:Y:S02]  /*a8b0*/  UTMALDG.4D [UR8], [UR24], desc[UR26] ;  /* 0x00001a08180075b4 */ /* 0x0001e40008019000 */
[----:B0-----:R-:W-:Y:S05]  /*a8c0*/  @P5 BRA `(.L_x_284) ;  /* 0xfffffff800a85947 */ /* 0x001fea000383ffff */
.L_x_280:
[----:B------:R-:W-:Y:S05]  /*a8d0*/  BSYNC B0 ;  /* 0x0000000000007941 */ /* 0x000fea0003800000 */
.L_x_279:
[----:B------:R-:W-:Y:S01]  /*a8e0*/  ISETP.GE.U32.AND P0, PT, R4, 0xe, PT ;  /* 0x0000000e0400780c */ /* 0x000fe20003f06070 */
[----:B-1---5:R-:W-:-:S12]  /*a8f0*/  IMAD.MOV.U32 R0, RZ, RZ, 0x1 ;  /* 0x00000001ff007424 */ /* 0x022fd800078e00ff */
[----:B------:R-:W-:Y:S05]  /*a900*/  @!P0 BRA `(.L_x_285) ;  /* 0x00000000001c8947 */ /* 0x000fea0003800000 */
[----:B------:R-:W-:-:S05]  /*a910*/  SHF.R.U32.HI R6, RZ, 0x1, R4 ;  /* 0x00000001ff067819 */ /* 0x000fca0000011604 */
[----:B------:R-:W-:-:S05]  /*a920*/  IMAD.WIDE.U32 R6, R6, -0x6db6db6d, RZ ;  /* 0x9249249306067825 */ /* 0x000fca00078e00ff */
[----:B------:R-:W-:-:S04]  /*a930*/  SHF.R.U32.HI R0, RZ, 0x2, R7 ;  /* 0x00000002ff007819 */ /* 0x000fc80000011607 */
[----:B------:R-:W-:-:S04]  /*a940*/  LOP3.LUT R0, R0, 0x1, RZ, 0xc0, !PT ;  /* 0x0000000100007812 */ /* 0x000fc800078ec0ff */
[----:B------:R-:W-:-:S04]  /*a950*/  ISETP.NE.U32.AND P0, PT, R0, 0x1, PT ;  /* 0x000000010000780c */ /* 0x000fc80003f05070 */
[----:B------:R-:W-:-:S04]  /*a960*/  ISETP.NE.U32.AND.EX P0, PT, RZ, RZ, PT, P0 ;  /* 0x000000ffff00720c */ /* 0x000fc80003f05100 */
[----:B------:R-:W-:-:S09]  /*a970*/  SEL R0, RZ, 0x1, !P0 ;  /* 0x00000001ff007807 */ /* 0x000fd20004000000 */
.L_x_285:
[----:B------:R-:W-:Y:S05]  /*a980*/  WARPSYNC.ALL ;  /* 0x0000000000007948 */ /* 0x000fea0003800000 */
[----:B------:R-:W-:-:S13]  /*a990*/  ELECT P0, URZ, PT ;  /* 0x00000000003f782f */ /* 0x000fda0003800000 */
[----:B------:R-:W-:Y:S05]  /*a9a0*/  @!P0 EXIT ;  /* 0x000000000000894d */ /* 0x000fea0003800000 */
[----:B------:R-:W-:-:S04]  /*a9b0*/  LOP3.LUT R3, R3, 0x2, RZ, 0xfc, !PT ;  /* 0x0000000203037812 */ /* 0x000fc800078efcff */
[----:B------:R-:W-:-:S13]  /*a9c0*/  ISETP.NE.AND P0, PT, R3, 0x3, PT ;  /* 0x000000030300780c */ /* 0x000fda0003f05270 */
[----:B------:R-:W-:Y:S05]  /*a9d0*/  @!P0 BRA `(.L_x_286) ;  /* 0x0000000000048947 */ /* 0x000fea0003800000 */
[----:B------:R-:W-:Y:S01]  /*a9e0*/  BPT.TRAP 0x1 ;  /* 0x000000040000795c */ /* 0x000fe20000300000 */
.L_x_286:
[----:B------:R-:W0:Y:S01]  /*a9f0*/  S2R R5, SR_CgaCtaId ;  /* 0x0000000000057919 */ /* 0x000e220000008800 */
[----:B---3--:R-:W-:-:S05]  /*aa00*/  SHF.R.U32.HI R2, RZ, 0x1, R4 ;  /* 0x00000001ff027819 */ /* 0x008fca0000011604 */
[----:B------:R-:W-:Y:S01]  /*aa10*/  IMAD.WIDE.U32 R2, R2, -0x6db6db6d, RZ ;  /* 0x9249249302027825 */ /* 0x000fe200078e00ff */
[----:B------:R-:W-:-:S04]  /*aa20*/  MOV R2, 0x400 ;  /* 0x0000040000027802 */ /* 0x000fc80000000f00 */
[----:B------:R-:W-:-:S05]  /*aa30*/  SHF.R.U32.HI R3, RZ, 0x2, R3 ;  /* 0x00000002ff037819 */ /* 0x000fca0000011603 */
[----:B------:R-:W-:Y:S01]  /*aa40*/  IMAD R4, R3, -0xe, R4 ;  /* 0xfffffff203047824 */ /* 0x000fe200078e0204 */
[----:B0-----:R-:W-:Y:S02]  /*aa50*/  LEA R2, R5, R2, 0x18 ;  /* 0x0000000205027211 */ /* 0x001fe400078ec0ff */
[----:B------:R-:W-:-:S03]  /*aa60*/  SHF.L.U32 R5, R0, 0x1f, RZ ;  /* 0x0000001f00057819 */ /* 0x000fc600000006ff */
[----:B------:R-:W-:-:S04]  /*aa70*/  VIADD R3, R2, 0x38070 ;  /* 0x0003807002037836 */ /* 0x000fc80000000000 */
[----:B------:R-:W-:-:S07]  /*aa80*/  IMAD R2, R4, 0x8, R3 ;  /* 0x0000000804027824 */ /* 0x000fce00078e0203 */
.L_x_287:
[----:B0-----:R0:W1:Y:S02]  /*aa90*/  SYNCS.PHASECHK.TRANS64.TRYWAIT P0, [R2+URZ], R5 ;  /* 0x00000005020075a7 */ /* 0x001064000800017f */
[----:B-1----:R-:W-:Y:S05]  /*aaa0*/  @!P0 NANOSLEEP.SYNCS 0x989680 ;  /* 0x009896800000895d */ /* 0x002fea0003900000 */
[----:B------:R-:W1:Y:S02]  /*aab0*/  @!P0 SYNCS.PHASECHK.TRANS64 P0, [R2+URZ], R5 ;  /* 0x00000005020085a7 */ /* 0x000e64000800007f */
[----:B-1----:R-:W-:Y:S05]  /*aac0*/  @!P0 BRA `(.L_x_287) ;  /* 0xfffffffc00f08947 */ /* 0x002fea000383ffff */
[----:B------:R-:W-:-:S05]  /*aad0*/  VIADD R4, R4, 0x1 ;  /* 0x0000000104047836 */ /* 0x000fca0000000000 */
[----:B------:R-:W-:-:S04]  /*aae0*/  ISETP.NE.AND P0, PT, R4, 0xe, PT ;  /* 0x0000000e0400780c */ /* 0x000fc80003f05270 */
[----:B0-----:R-:W-:Y:S02]  /*aaf0*/  SEL R5, RZ, 0x1, P0 ;  /* 0x00000001ff057807 */ /* 0x001fe40000000000 */
[----:B------:R-:W-:Y:S02]  /*ab00*/  SEL R4, R4, RZ, P0 ;  /* 0x000000ff04047207 */ /* 0x000fe40000000000 */
[----:B------:R-:W-:-:S03]  /*ab10*/  LOP3.LUT R7, R0, R5, RZ, 0x3c, !PT ;  /* 0x0000000500077212 */ /* 0x000fc600078e3cff */
[----:B------:R-:W-:Y:S01]  /*ab20*/  IMAD R0, R4, 0x8, R3 ;  /* 0x0000000804007824 */ /* 0x000fe200078e0203 */
[----:B------:R-:W-:-:S07]  /*ab30*/  SHF.L.U32 R5, R7, 0x1f, RZ ;  /* 0x0000001f07057819 */ /* 0x000fce00000006ff */
.L_x_288:
        /* <DEDUP_REMOVED lines=11> */
.L_x_289:
        /* <DEDUP_REMOVED lines=11> */
.L_x_290:
        /* <DEDUP_REMOVED lines=11> */
.L_x_291:
        /* <DEDUP_REMOVED lines=11> */
.L_x_292:
        /* <DEDUP_REMOVED lines=11> */
.L_x_293:
        /* <DEDUP_REMOVED lines=11> */
.L_x_294:
        /* <DEDUP_REMOVED lines=11> */
.L_x_295:
        /* <DEDUP_REMOVED lines=11> */
.L_x_296:
        /* <DEDUP_REMOVED lines=11> */
.L_x_297:
        /* <DEDUP_REMOVED lines=11> */
.L_x_298:
        /* <DEDUP_REMOVED lines=11> */
.L_x_299:
        /* <DEDUP_REMOVED lines=11> */
.L_x_300:
[----:B0-----:R0:W1:Y:S02]  /*b380*/  SYNCS.PHASECHK.TRANS64.TRYWAIT P0, [R4+URZ], R3 ;  /* 0x00000003040075a7 */ /* 0x001064000800017f */
[----:B-1----:R-:W-:Y:S05]  /*b390*/  @!P0 NANOSLEEP.SYNCS 0x989680 ;  /* 0x009896800000895d */ /* 0x002fea0003900000 */
[----:B------:R-:W1:Y:S02]  /*b3a0*/  @!P0 SYNCS.PHASECHK.TRANS64 P0, [R4+URZ], R3 ;  /* 0x00000003040085a7 */ /* 0x000e64000800007f */
[----:B-1----:R-:W-:Y:S05]  /*b3b0*/  @P0 EXIT ;  /* 0x000000000000094d */ /* 0x002fea0003800000 */
[----:B------:R-:W-:Y:S05]  /*b3c0*/  BRA `(.L_x_300) ;  /* 0xfffffffc00ec7947 */ /* 0x000fea000383ffff */
.L_x_301:
[----:B------:R-:W-:-:S00]  /*b3d0*/  BRA `(.L_x_301) ;  /* 0xfffffffc00fc7947 */ /* 0x000fc0000383ffff */
[----:B------:R-:W-:-:S00]  /*b3e0*/  NOP ;  /* 0x0000000000007918 */ /* 0x000fc00000000000 */
        /* <DEDUP_REMOVED lines=9> */
.L_x_302:


//--------------------- .nv.shared._ZN7cutlass13device_kernelINS_4conv6kernel13ConvUniversalINS1_16ConvProblemShapeILNS1_8OperatorE0ELi2EEENS1_10collective14CollectiveConvINS1_46MainloopSm90TmaGmmaWarpSpecializedImplicitGemmILS5_0ELi14ELi2EN4cute5tupleIJNSA_1CILi1EEESD_SD_EEENS1_36KernelImplicitTmaWarpSpecializedSm90ELi1EEENSB_IJNSC_ILi128EEESH_NSB_IJNSC_ILi64EEEEEEEEENS_12float_e4m3_tESL_NSA_8TiledMMAINSA_8MMA_AtomIJNSA_4SM904GMMA31MMA_64x128x32_F32E4M3E4M3_SS_TNILNSP_7ScaleInE1ELSR_1EEEEEENSA_6LayoutISE_NSB_IJNSC_ILi0EEESV_SV_EEEEENSB_IJNSA_10UnderscoreESY_SY_EEEEENS7_6detail26Sm90ImplicitGemmTileTraitsINSA_20SM90_TMA_LOAD_IM2COLENSA_14ComposedLayoutINSA_7SwizzleILi2ELi4ELi3EEENSA_18smem_ptr_flag_bitsILi8EEENSU_INSB_IJNSB_IJNSC_ILi8EEENSC_ILi16EEEEEENSB_IJSI_SD_EEENSB_IJSD_NSC_ILi14EEEEEEEEENSB_IJNSB_IJSI_NSC_ILi512EEEEEENSB_IJSD_SV_EEENSB_IJSV_NSC_ILi8192EEEEEEEEEEEEEvEENS12_INSA_13SM90_TMA_LOADES1N_vEEEENS_8epilogue10collective6detail29Sm90TmaWarpSpecializedAdapterINS1T_15DefaultEpilogueISL_NSB_IJNSB_IJlllEEESD_SV_EEES1Y_NS1S_6thread17LinearCombinationISL_Li1EffLNS1Z_9ScaleType4KindE0ELNS_15FloatRoundStyleE2ESL_EENS_4gemm15EpilogueDefaultEEEEEvvEEEEvNT_6ParamsE --------------------------
	.section	.nv.shared._ZN7cutlass13device_kernelINS_4conv6kernel13ConvUniversalINS1_16ConvProblemShapeILNS1_8OperatorE0ELi2EEENS1_10collective14CollectiveConvINS1_46MainloopSm90TmaGmmaWarpSpecializedImplicitGemmILS5_0ELi14ELi2EN4cute5tupleIJNSA_1CILi1EEESD_SD_EEENS1_36KernelImplicitTmaWarpSpecializedSm90ELi1EEENSB_IJNSC_ILi128EEESH_NSB_IJNSC_ILi64EEEEEEEEENS_12float_e4m3_tESL_NSA_8TiledMMAINSA_8MMA_AtomIJNSA_4SM904GMMA31MMA_64x128x32_F32E4M3E4M3_SS_TNILNSP_7ScaleInE1ELSR_1EEEEEENSA_6LayoutISE_NSB_IJNSC_ILi0EEESV_SV_EEEEENSB_IJNSA_10UnderscoreESY_SY_EEEEENS7_6detail26Sm90ImplicitGemmTileTraitsINSA_20SM90_TMA_LOAD_IM2COLENSA_14ComposedLayoutINSA_7SwizzleILi2ELi4ELi3EEENSA_18smem_ptr_flag_bitsILi8EEENSU_INSB_IJNSB_IJNSC_ILi8EEENSC_ILi16EEEEEENSB_IJSI_SD_EEENSB_IJSD_NSC_ILi14EEEEEEEEENSB_IJNSB_IJSI_NSC_ILi512EEEEEENSB_IJSD_SV_EEENSB_IJSV_NSC_ILi8192EEEEEEEEEEEEEvEENS12_INSA_13SM90_TMA_LOADES1N_vEEEENS_8epilogue10collective6detail29Sm90TmaWarpSpecializedAdapterINS1T_15DefaultEpilogueISL_NSB_IJNSB_IJlllEEESD_SV_EEES1Y_NS1S_6thread17LinearCombinationISL_Li1EffLNS1Z_9ScaleType4KindE0ELNS_15FloatRoundStyleE2ESL_EENS_4gemm15EpilogueDefaultEEEEEvvEEEEvNT_6ParamsE,"aw",@nobits
	.sectionflags	@""
	.align	16
	.zero		1024


//--------------------- .nv.shared.reserved.0     --------------------------
	.section	.nv.shared.reserved.0,"aw",@nobits
	.weak		__nv_reservedSMEM_offset_0_alias
	.size		__nv_reservedSMEM_offset_0_alias, 0, 0
	.other		__nv_reservedSMEM_offset_0_alias,@"STO_CUDA_RESERVED_SHARED STV_DEFAULT"
__nv_reservedSMEM_offset_0_alias:
	.zero		0


//--------------------- .nv.global                --------------------------
	.section	.nv.global,"aw",@nobits
.nv.global:
	.type		_ZN39_INTERNAL_cfa73d21_4_k_cu_97cff010_26084cute1_E,@object
	.size		_ZN39_INTERNAL_cfa73d21_4_k_cu_97cff010_26084cute1_E,(_ZN39_INTERNAL_cfa73d21_4_k_cu_97cff010_26084cuda3std3__45__cpo6cbeginE - _ZN39_INTERNAL_cfa73d21_4_k_cu_97cff010_26084cute1_E)
_ZN39_INTERNAL_cfa73d21_4_k_cu_97cff010_26084cute1_E:
	.zero		1
	.type		_ZN39_INTERNAL_cfa73d21_4_k_cu_97cff010_26084cuda3std3__45__cpo6cbeginE,@object
	.size		_ZN39_INTERNAL_cfa73d21_4_k_cu_97cff010_26084cuda3std3__45__cpo6cbeginE,(_ZN39_INTERNAL_cfa73d21_4_k_cu_97cff010_26084cuda3std3__48in_placeE - _ZN39_INTERNAL_cfa73d21_4_k_cu_97cff010_26084cuda3std3__45__cpo6cbeginE)
_ZN39_INTERNAL_cfa73d21_4_k_cu_97cff010_26084cuda3std3__45__cpo6cbeginE:
	.zero		1
	.type		_ZN39_INTERNAL_cfa73d21_4_k_cu_97cff010_26084cuda3std3__48in_placeE,@object
	.size		_ZN39_INTERNAL_cfa73d21_4_k_cu_97cff010_26084cuda3std3__48in_placeE,(_ZN39_INTERNAL_cfa73d21_4_k_cu_97cff010_26084cuda3std6ranges3__45__cpo9iter_moveE - _ZN39_INTERNAL_cfa73d21_4_k_cu_97cff010_26084cuda3std3__48in_placeE)
_ZN39_INTERNAL_cfa73d21_4_k_cu_97cff010_26084cuda3std3__48in_placeE:
	.zero		1
	.type		_ZN39_INTERNAL_cfa73d21_4_k_cu_97cff010_26084cuda3std6ranges3__45__cpo9iter_moveE,@object
	.size		_ZN39_INTERNAL_cfa73d21_4_k_cu_97cff010_26084cuda3std6ranges3__45__cpo9iter_moveE,(_ZN39_INTERNAL_cfa73d21_4_k_cu_97cff010_26084cuda3std3__45__cpo5beginE - _ZN39_INTERNAL_cfa73d21_4_k_cu_97cff010_26084cuda3std6ranges3__45__cpo9iter_moveE)
_ZN39_INTERNAL_cfa73d21_4_k_cu_97cff010_26084cuda3std6ranges3__45__cpo9iter_moveE:
	.zero		1
	.type		_ZN39_INTERNAL_cfa73d21_4_k_cu_97cff010_26084cuda3std3__45__cpo5beginE,@object
	.size		_ZN39_INTERNAL_cfa73d21_4_k_cu_97cff010_26084cuda3std3__45__cpo5beginE,(_ZN39_INTERNAL_cfa73d21_4_k_cu_97cff010_26084cuda3std3__441_GLOBAL__N__cfa73d21_4_k_cu_97cff010_26086ignoreE - _ZN39_INTERNAL_cfa73d21_4_k_cu_97cff010_26084cuda3std3__45__cpo5beginE)
_ZN39_INTERNAL_cfa73d21_4_k_cu_97cff010_26084cuda3std3__45__cpo5beginE:
	.zero		1
	.type		_ZN39_INTERNAL_cfa73d21_4_k_cu_97cff010_26084cuda3std3__441_GLOBAL__N__cfa73d21_4_k_cu_97cff010_26086ignoreE,@object
	.size		_ZN39_INTERNAL_cfa73d21_4_k_cu_97cff010_26084cuda3std3__441_GLOBAL__N__cfa73d21_4_k_cu_97cff010_26086ignoreE,(_ZN39_INTERNAL_cfa73d21_4_k_cu_97cff010_26084cute7productE - _ZN39_INTERNAL_cfa73d21_4_k_cu_97cff010_26084cuda3std3__441_GLOBAL__N__cfa73d21_4_k_cu_97cff010_26086ignoreE)
_ZN39_INTERNAL_cfa73d21_4_k_cu_97cff010_26084cuda3std3__441_GLOBAL__N__cfa73d21_4_k_cu_97cff010_26086ignoreE:
	.zero		1
	.type		_ZN39_INTERNAL_cfa73d21_4_k_cu_97cff010_26084cute7productE,@object
	.size		_ZN39_INTERNAL_cfa73d21_4_k_cu_97cff010_26084cute7productE,(_ZN39_INTERNAL_cfa73d21_4_k_cu_97cff010_26084cuda3std3__45__cpo3endE - _ZN39_INTERNAL_cfa73d21_4_k_cu_97cff010_26084cute7productE)
_ZN39_INTERNAL_cfa73d21_4_k_cu_97cff010_26084cute7productE:
	.zero		1
	.type		_ZN39_INTERNAL_cfa73d21_4_k_cu_97cff010_26084cuda3std3__45__cpo3endE,@object
	.size		_ZN39_INTERNAL_cfa73d21_4_k_cu_97cff010_26084cuda3std3__45__cpo3endE,(_ZN39_INTERNAL_cfa73d21_4_k_cu_97cff010_26084cuda3std3__419piecewise_constructE - _ZN39_INTERNAL_cfa73d21_4_k_cu_97cff010_26084cuda3std3__45__cpo3endE)
_ZN39_INTERNAL_cfa73d21_4_k_cu_97cff010_26084cuda3std3__45__cpo3endE:
	.zero		1
	.type		_ZN39_INTERNAL_cfa73d21_4_k_cu_97cff010_26084cuda3std3__419piecewise_constructE,@object
	.size		_ZN39_INTERNAL_cfa73d21_4_k_cu_97cff010_26084cuda3std3__419piecewise_constructE,(_ZN39_INTERNAL_cfa73d21_4_k_cu_97cff010_26084cuda3std3__45__cpo4cendE - _ZN39_INTERNAL_cfa73d21_4_k_cu_97cff010_26084cuda3std3__419piecewise_constructE)
_ZN39_INTERNAL_cfa73d21_4_k_cu_97cff010_26084cuda3std3__419piecewise_constructE:
	.zero		1
	.type		_ZN39_INTERNAL_cfa73d21_4_k_cu_97cff010_26084cuda3std3__45__cpo4cendE,@object
	.size		_ZN39_INTERNAL_cfa73d21_4_k_cu_97cff010_26084cuda3std3__45__cpo4cendE,(_ZN39_INTERNAL_cfa73d21_4_k_cu_97cff010_26084cuda3std6ranges3__45__cpo4swapE - _ZN39_INTERNAL_cfa73d21_4_k_cu_97cff010_26084cuda3std3__45__cpo4cendE)
_ZN39_INTERNAL_cfa73d21_4_k_cu_97cff010_26084cuda3std3__45__cpo4cendE:
	.zero		1
	.type		_ZN39_INTERNAL_cfa73d21_4_k_cu_97cff010_26084cuda3std6ranges3__45__cpo4swapE,@object
	.size		_ZN39_INTERNAL_cfa73d21_4_k_cu_97cff010_26084cuda3std6ranges3__45__cpo4swapE,(.L_7 - _ZN39_INTERNAL_cfa73d21_4_k_cu_97cff010_26084cuda3std6ranges3__45__cpo4swapE)
_ZN39_INTERNAL_cfa73d21_4_k_cu_97cff010_26084cuda3std6ranges3__45__cpo4swapE:
	.zero		1
.L_7:


//--------------------- .nv.constant0._ZN7cutlass13device_kernelINS_4conv6kernel13ConvUniversalINS1_16ConvProblemShapeILNS1_8OperatorE0ELi2EEENS1_10collective14CollectiveConvINS1_46MainloopSm90TmaGmmaWarpSpecializedImplicitGemmILS5_0ELi14ELi2EN4cute5tupleIJNSA_1CILi1EEESD_SD_EEENS1_36KernelImplicitTmaWarpSpecializedSm90ELi1EEENSB_IJNSC_ILi128EEESH_NSB_IJNSC_ILi64EEEEEEEEENS_12float_e4m3_tESL_NSA_8TiledMMAINSA_8MMA_AtomIJNSA_4SM904GMMA31MMA_64x128x32_F32E4M3E4M3_SS_TNILNSP_7ScaleInE1ELSR_1EEEEEENSA_6LayoutISE_NSB_IJNSC_ILi0EEESV_SV_EEEEENSB_IJNSA_10UnderscoreESY_SY_EEEEENS7_6detail26Sm90ImplicitGemmTileTraitsINSA_20SM90_TMA_LOAD_IM2COLENSA_14ComposedLayoutINSA_7SwizzleILi2ELi4ELi3EEENSA_18smem_ptr_flag_bitsILi8EEENSU_INSB_IJNSB_IJNSC_ILi8EEENSC_ILi16EEEEEENSB_IJSI_SD_EEENSB_IJSD_NSC_ILi14EEEEEEEEENSB_IJNSB_IJSI_NSC_ILi512EEEEEENSB_IJSD_SV_EEENSB_IJSV_NSC_ILi8192EEEEEEEEEEEEEvEENS12_INSA_13SM90_TMA_LOADES1N_vEEEENS_8epilogue10collective6detail29Sm90TmaWarpSpecializedAdapterINS1T_15DefaultEpilogueISL_NSB_IJNSB_IJlllEEESD_SV_EEES1Y_NS1S_6thread17LinearCombinationISL_Li1EffLNS1Z_9ScaleType4KindE0ELNS_15FloatRoundStyleE2ESL_EENS_4gemm15EpilogueDefaultEEEEEvvEEEEvNT_6ParamsE --------------------------
	.section	.nv.constant0._ZN7cutlass13device_kernelINS_4conv6kernel13ConvUniversalINS1_16ConvProblemShapeILNS1_8OperatorE0ELi2EEENS1_10collective14CollectiveConvINS1_46MainloopSm90TmaGmmaWarpSpecializedImplicitGemmILS5_0ELi14ELi2EN4cute5tupleIJNSA_1CILi1EEESD_SD_EEENS1_36KernelImplicitTmaWarpSpecializedSm90ELi1EEENSB_IJNSC_ILi128EEESH_NSB_IJNSC_ILi64EEEEEEEEENS_12float_e4m3_tESL_NSA_8TiledMMAINSA_8MMA_AtomIJNSA_4SM904GMMA31MMA_64x128x32_F32E4M3E4M3_SS_TNILNSP_7ScaleInE1ELSR_1EEEEEENSA_6LayoutISE_NSB_IJNSC_ILi0EEESV_SV_EEEEENSB_IJNSA_10UnderscoreESY_SY_EEEEENS7_6detail26Sm90ImplicitGemmTileTraitsINSA_20SM90_TMA_LOAD_IM2COLENSA_14ComposedLayoutINSA_7SwizzleILi2ELi4ELi3EEENSA_18smem_ptr_flag_bitsILi8EEENSU_INSB_IJNSB_IJNSC_ILi8EEENSC_ILi16EEEEEENSB_IJSI_SD_EEENSB_IJSD_NSC_ILi14EEEEEEEEENSB_IJNSB_IJSI_NSC_ILi512EEEEEENSB_IJSD_SV_EEENSB_IJSV_NSC_ILi8192EEEEEEEEEEEEEvEENS12_INSA_13SM90_TMA_LOADES1N_vEEEENS_8epilogue10collective6detail29Sm90TmaWarpSpecializedAdapterINS1T_15DefaultEpilogueISL_NSB_IJNSB_IJlllEEESD_SV_EEES1Y_NS1S_6thread17LinearCombinationISL_Li1EffLNS1Z_9ScaleType4KindE0ELNS_15FloatRoundStyleE2ESL_EENS_4gemm15EpilogueDefaultEEEEEvvEEEEvNT_6ParamsE,"a",@progbits
	.sectionflags	@""
	.align	4
.nv.constant0._ZN7cutlass13device_kernelINS_4conv6kernel13ConvUniversalINS1_16ConvProblemShapeILNS1_8OperatorE0ELi2EEENS1_10collective14CollectiveConvINS1_46MainloopSm90TmaGmmaWarpSpecializedImplicitGemmILS5_0ELi14ELi2EN4cute5tupleIJNSA_1CILi1EEESD_SD_EEENS1_36KernelImplicitTmaWarpSpecializedSm90ELi1EEENSB_IJNSC_ILi128EEESH_NSB_IJNSC_ILi64EEEEEEEEENS_12float_e4m3_tESL_NSA_8TiledMMAINSA_8MMA_AtomIJNSA_4SM904GMMA31MMA_64x128x32_F32E4M3E4M3_SS_TNILNSP_7ScaleInE1ELSR_1EEEEEENSA_6LayoutISE_NSB_IJNSC_ILi0EEESV_SV_EEEEENSB_IJNSA_10UnderscoreESY_SY_EEEEENS7_6detail26Sm90ImplicitGemmTileTraitsINSA_20SM90_TMA_LOAD_IM2COLENSA_14ComposedLayoutINSA_7SwizzleILi2ELi4ELi3EEENSA_18smem_ptr_flag_bitsILi8EEENSU_INSB_IJNSB_IJNSC_ILi8EEENSC_ILi16EEEEEENSB_IJSI_SD_EEENSB_IJSD_NSC_ILi14EEEEEEEEENSB_IJNSB_IJSI_NSC_ILi512EEEEEENSB_IJSD_SV_EEENSB_IJSV_NSC_ILi8192EEEEEEEEEEEEEvEENS12_INSA_13SM90_TMA_LOADES1N_vEEEENS_8epilogue10collective6detail29Sm90TmaWarpSpecializedAdapterINS1T_15DefaultEpilogueISL_NSB_IJNSB_IJlllEEESD_SV_EEES1Y_NS1S_6thread17LinearCombinationISL_Li1EffLNS1Z_9ScaleType4KindE0ELNS_15FloatRoundStyleE2ESL_EENS_4gemm15EpilogueDefaultEEEEEvvEEEEvNT_6ParamsE:
	.zero		1536


//--------------------- SYMBOLS --------------------------

	.type		.nv.reservedSmem.offset0,@object
	.size		.nv.reservedSmem.offset0,0x4
